	.target	sm_100a

	.elftype	@"ET_EXEC"


//--------------------- .note.nv.tkinfo           --------------------------
	.section	.note.nv.tkinfo,"",@"SHT_NOTE"
	.sectionflags	@"SHF_NOTE_NV_TKINFO"
	.tkinfo
        /*0018*/ 	.word	0x00000002
        /*0030*/ 	.string	""
        /*0030*/ 	.string	"ptxas"
        /*0030*/ 	.string	"Cuda compilation tools, release 13.0, V13.0.88"
        /*0030*/ 	.string	"Build cuda_13.0.r13.0/compiler.36424714_0"
        /*0030*/ 	.string	"-arch sm_100a -m 64 "



//--------------------- .note.nv.cuinfo           --------------------------
	.section	.note.nv.cuinfo,"",@"SHT_NOTE"
	.sectionflags	@"SHF_NOTE_NV_CUINFO"
        /*0018*/ 	.short	0x0002
        /*001a*/ 	.short	0x0064
        /*001c*/ 	.short	0x0082
	.zero		2


//--------------------- .nv.info                  --------------------------
	.section	.nv.info,"",@"SHT_CUDA_INFO"
	.align	4


	//----- nvinfo : EIATTR_REGCOUNT
	.align		4
        /*0000*/ 	.byte	0x04, 0x2f
        /*0002*/ 	.short	(.L_19 - .L_18)
	.align		4
.L_18:
        /*0004*/ 	.word	index@(_ZN7cutlass13device_kernelINS_4gemm6kernel13GemmUniversalIN4cute5tupleIJiiiiEEENS1_10collective13CollectiveMmaINS1_35MainloopSm100TmaUmmaWarpSpecializedILi35ELi2ELi4ENS5_IJNS4_1CILi2EEESB_NSA_ILi1EEEEEEEENS5_IJNSA_ILi128EEENSA_ILi64EEENSA_ILi32EEEEEENS_6half_tENS5_IJlSC_lEEESJ_SK_NS4_8TiledMMAINS4_8MMA_AtomIJNS4_26SM100_MMA_F16BF16_2x1SM_SSISJ_SJ_fLi128ELi64ELNS4_4UMMA5MajorE0ELSP_0ELNSO_7ScaleInE0ELSQ_0EEEEEENS4_6LayoutINS5_IJSC_SC_SC_EEENS5_IJNSA_ILi0EEESV_SV_EEEEENS5_IJNS4_10UnderscoreESY_SY_EEEEENS4_28SM100_TMA_2SM_LOAD_MULTICASTENS4_14ComposedLayoutINS4_7SwizzleILi2ELi4ELi3EEENS4_18smem_ptr_flag_bitsILi16EEENST_INS5_IJNSA_ILi8EEESH_EEENS5_IJSH_SC_EEEEEEEvNS4_8identityENS4_18SM100_TMA_2SM_LOADES1B_vS1C_EENS_8epilogue10collective18CollectiveEpilogueINS1F_23Sm100TmaWarpSpecializedILi3ELi2ELi16ELb1ELb0EEEJNS5_IJSG_SG_SH_EEENS5_IJNST_ISG_SC_EENST_INS5_IJNSA_ILi16EEESB_EEENS5_IJSC_SH_EEEEEEEESJ_SK_SJ_SK_NS1F_6fusion15FusionCallbacksIS1J_NS1R_17LinearCombinationISJ_fSJ_fLNS_15FloatRoundStyleE2EEES1K_S1Q_JEEENS4_5SM1004TMEM4LOAD26SM100_TMEM_LOAD_32dp32b16xENS4_13SM90_TMA_LOADENS12_INS13_ILi1ELi4ELi3EEES16_NST_INS5_IJS17_S1M_EEENS5_IJS1M_SC_EEEEEEENS4_39AutoVectorizingCopyWithAssumedAlignmentILi128EEENS4_14SM90_TMA_STOREES26_S28_S28_EEEvvEEEEvNT_6ParamsE)
        /*0008*/ 	.word	0x00000046


	//----- nvinfo : EIATTR_FRAME_SIZE
	.align		4
.L_19:
        /*000c*/ 	.byte	0x04, 0x11
        /*000e*/ 	.short	(.L_21 - .L_20)
	.align		4
.L_20:
        /*0010*/ 	.word	index@($__internal_2_$__cuda_sm10x_tcgen05_guardrail_trap_unallocated_columns_being_dealloced)
        /*0014*/ 	.word	0x00000000


	//----- nvinfo : EIATTR_FRAME_SIZE
	.align		4
.L_21:
        /*0018*/ 	.byte	0x04, 0x11
        /*001a*/ 	.short	(.L_23 - .L_22)
	.align		4
.L_22:
        /*001c*/ 	.word	index@($__internal_1_$__cuda_sm10x_tcgen05_guardrail_trap_phase_invalid_during_alloc)
        /*0020*/ 	.word	0x00000000


	//----- nvinfo : EIATTR_FRAME_SIZE
	.align		4
.L_23:
        /*0024*/ 	.byte	0x04, 0x11
        /*0026*/ 	.short	(.L_25 - .L_24)
	.align		4
.L_24:
        /*0028*/ 	.word	index@($__internal_0_$__cuda_sm10x_tcgen05_guardrail_trap_col_being_dealloced_not_returned_by_alloc)
        /*002c*/ 	.word	0x00000000


	//----- nvinfo : EIATTR_FRAME_SIZE
	.align		4
.L_25:
        /*0030*/ 	.byte	0x04, 0x11
        /*0032*/ 	.short	(.L_27 - .L_26)
	.align		4
.L_26:
        /*0034*/ 	.word	index@(_ZN7cutlass13device_kernelINS_4gemm6kernel13GemmUniversalIN4cute5tupleIJiiiiEEENS1_10collective13CollectiveMmaINS1_35MainloopSm100TmaUmmaWarpSpecializedILi35ELi2ELi4ENS5_IJNS4_1CILi2EEESB_NSA_ILi1EEEEEEEENS5_IJNSA_ILi128EEENSA_ILi64EEENSA_ILi32EEEEEENS_6half_tENS5_IJlSC_lEEESJ_SK_NS4_8TiledMMAINS4_8MMA_AtomIJNS4_26SM100_MMA_F16BF16_2x1SM_SSISJ_SJ_fLi128ELi64ELNS4_4UMMA5MajorE0ELSP_0ELNSO_7ScaleInE0ELSQ_0EEEEEENS4_6LayoutINS5_IJSC_SC_SC_EEENS5_IJNSA_ILi0EEESV_SV_EEEEENS5_IJNS4_10UnderscoreESY_SY_EEEEENS4_28SM100_TMA_2SM_LOAD_MULTICASTENS4_14ComposedLayoutINS4_7SwizzleILi2ELi4ELi3EEENS4_18smem_ptr_flag_bitsILi16EEENST_INS5_IJNSA_ILi8EEESH_EEENS5_IJSH_SC_EEEEEEEvNS4_8identityENS4_18SM100_TMA_2SM_LOADES1B_vS1C_EENS_8epilogue10collective18CollectiveEpilogueINS1F_23Sm100TmaWarpSpecializedILi3ELi2ELi16ELb1ELb0EEEJNS5_IJSG_SG_SH_EEENS5_IJNST_ISG_SC_EENST_INS5_IJNSA_ILi16EEESB_EEENS5_IJSC_SH_EEEEEEEESJ_SK_SJ_SK_NS1F_6fusion15FusionCallbacksIS1J_NS1R_17LinearCombinationISJ_fSJ_fLNS_15FloatRoundStyleE2EEES1K_S1Q_JEEENS4_5SM1004TMEM4LOAD26SM100_TMEM_LOAD_32dp32b16xENS4_13SM90_TMA_LOADENS12_INS13_ILi1ELi4ELi3EEES16_NST_INS5_IJS17_S1M_EEENS5_IJS1M_SC_EEEEEEENS4_39AutoVectorizingCopyWithAssumedAlignmentILi128EEENS4_14SM90_TMA_STOREES26_S28_S28_EEEvvEEEEvNT_6ParamsE)
        /*0038*/ 	.word	0x00000000


	//----- nvinfo : EIATTR_MIN_STACK_SIZE
	.align		4
.L_27:
        /*003c*/ 	.byte	0x04, 0x12
        /*003e*/ 	.short	(.L_29 - .L_28)
	.align		4
.L_28:
        /*0040*/ 	.word	index@(_ZN7cutlass13device_kernelINS_4gemm6kernel13GemmUniversalIN4cute5tupleIJiiiiEEENS1_10collective13CollectiveMmaINS1_35MainloopSm100TmaUmmaWarpSpecializedILi35ELi2ELi4ENS5_IJNS4_1CILi2EEESB_NSA_ILi1EEEEEEEENS5_IJNSA_ILi128EEENSA_ILi64EEENSA_ILi32EEEEEENS_6half_tENS5_IJlSC_lEEESJ_SK_NS4_8TiledMMAINS4_8MMA_AtomIJNS4_26SM100_MMA_F16BF16_2x1SM_SSISJ_SJ_fLi128ELi64ELNS4_4UMMA5MajorE0ELSP_0ELNSO_7ScaleInE0ELSQ_0EEEEEENS4_6LayoutINS5_IJSC_SC_SC_EEENS5_IJNSA_ILi0EEESV_SV_EEEEENS5_IJNS4_10UnderscoreESY_SY_EEEEENS4_28SM100_TMA_2SM_LOAD_MULTICASTENS4_14ComposedLayoutINS4_7SwizzleILi2ELi4ELi3EEENS4_18smem_ptr_flag_bitsILi16EEENST_INS5_IJNSA_ILi8EEESH_EEENS5_IJSH_SC_EEEEEEEvNS4_8identityENS4_18SM100_TMA_2SM_LOADES1B_vS1C_EENS_8epilogue10collective18CollectiveEpilogueINS1F_23Sm100TmaWarpSpecializedILi3ELi2ELi16ELb1ELb0EEEJNS5_IJSG_SG_SH_EEENS5_IJNST_ISG_SC_EENST_INS5_IJNSA_ILi16EEESB_EEENS5_IJSC_SH_EEEEEEEESJ_SK_SJ_SK_NS1F_6fusion15FusionCallbacksIS1J_NS1R_17LinearCombinationISJ_fSJ_fLNS_15FloatRoundStyleE2EEES1K_S1Q_JEEENS4_5SM1004TMEM4LOAD26SM100_TMEM_LOAD_32dp32b16xENS4_13SM90_TMA_LOADENS12_INS13_ILi1ELi4ELi3EEES16_NST_INS5_IJS17_S1M_EEENS5_IJS1M_SC_EEEEEEENS4_39AutoVectorizingCopyWithAssumedAlignmentILi128EEENS4_14SM90_TMA_STOREES26_S28_S28_EEEvvEEEEvNT_6ParamsE)
        /*0044*/ 	.word	0x00000000
.L_29:


//--------------------- .nv.compat                --------------------------
	.section	.nv.compat,"",@"SHT_CUDA_COMPAT_INFO"
	.align	4
        /*0000*/ 	.byte	0x02, 0x09, 0x01, 0x00, 0x02, 0x02, 0x02, 0x00, 0x02, 0x05, 0x05, 0x00, 0x03, 0x07, 0x01, 0x01
        /*0010*/ 	.byte	0x02, 0x03, 0x01, 0x00, 0x02, 0x06, 0x01, 0x00, 0x04, 0x0b, 0x08, 0x00, 0x09, 0x00, 0x00, 0x00
        /*0020*/ 	.byte	0x00, 0x00, 0x00, 0x00


//--------------------- .nv.info._ZN7cutlass13device_kernelINS_4gemm6kernel13GemmUniversalIN4cute5tupleIJiiiiEEENS1_10collective13CollectiveMmaINS1_35MainloopSm100TmaUmmaWarpSpecializedILi35ELi2ELi4ENS5_IJNS4_1CILi2EEESB_NSA_ILi1EEEEEEEENS5_IJNSA_ILi128EEENSA_ILi64EEENSA_ILi32EEEEEENS_6half_tENS5_IJlSC_lEEESJ_SK_NS4_8TiledMMAINS4_8MMA_AtomIJNS4_26SM100_MMA_F16BF16_2x1SM_SSISJ_SJ_fLi128ELi64ELNS4_4UMMA5MajorE0ELSP_0ELNSO_7ScaleInE0ELSQ_0EEEEEENS4_6LayoutINS5_IJSC_SC_SC_EEENS5_IJNSA_ILi0EEESV_SV_EEEEENS5_IJNS4_10UnderscoreESY_SY_EEEEENS4_28SM100_TMA_2SM_LOAD_MULTICASTENS4_14ComposedLayoutINS4_7SwizzleILi2ELi4ELi3EEENS4_18smem_ptr_flag_bitsILi16EEENST_INS5_IJNSA_ILi8EEESH_EEENS5_IJSH_SC_EEEEEEEvNS4_8identityENS4_18SM100_TMA_2SM_LOADES1B_vS1C_EENS_8epilogue10collective18CollectiveEpilogueINS1F_23Sm100TmaWarpSpecializedILi3ELi2ELi16ELb1ELb0EEEJNS5_IJSG_SG_SH_EEENS5_IJNST_ISG_SC_EENST_INS5_IJNSA_ILi16EEESB_EEENS5_IJSC_SH_EEEEEEEESJ_SK_SJ_SK_NS1F_6fusion15FusionCallbacksIS1J_NS1R_17LinearCombinationISJ_fSJ_fLNS_15FloatRoundStyleE2EEES1K_S1Q_JEEENS4_5SM1004TMEM4LOAD26SM100_TMEM_LOAD_32dp32b16xENS4_13SM90_TMA_LOADENS12_INS13_ILi1ELi4ELi3EEES16_NST_INS5_IJS17_S1M_EEENS5_IJS1M_SC_EEEEEEENS4_39AutoVectorizingCopyWithAssumedAlignmentILi128EEENS4_14SM90_TMA_STOREES26_S28_S28_EEEvvEEEEvNT_6ParamsE --------------------------
	.section	.nv.info._ZN7cutlass13device_kernelINS_4gemm6kernel13GemmUniversalIN4cute5tupleIJiiiiEEENS1_10collective13CollectiveMmaINS1_35MainloopSm100TmaUmmaWarpSpecializedILi35ELi2ELi4ENS5_IJNS4_1CILi2EEESB_NSA_ILi1EEEEEEEENS5_IJNSA_ILi128EEENSA_ILi64EEENSA_ILi32EEEEEENS_6half_tENS5_IJlSC_lEEESJ_SK_NS4_8TiledMMAINS4_8MMA_AtomIJNS4_26SM100_MMA_F16BF16_2x1SM_SSISJ_SJ_fLi128ELi64ELNS4_4UMMA5MajorE0ELSP_0ELNSO_7ScaleInE0ELSQ_0EEEEEENS4_6LayoutINS5_IJSC_SC_SC_EEENS5_IJNSA_ILi0EEESV_SV_EEEEENS5_IJNS4_10UnderscoreESY_SY_EEEEENS4_28SM100_TMA_2SM_LOAD_MULTICASTENS4_14ComposedLayoutINS4_7SwizzleILi2ELi4ELi3EEENS4_18smem_ptr_flag_bitsILi16EEENST_INS5_IJNSA_ILi8EEESH_EEENS5_IJSH_SC_EEEEEEEvNS4_8identityENS4_18SM100_TMA_2SM_LOADES1B_vS1C_EENS_8epilogue10collective18CollectiveEpilogueINS1F_23Sm100TmaWarpSpecializedILi3ELi2ELi16ELb1ELb0EEEJNS5_IJSG_SG_SH_EEENS5_IJNST_ISG_SC_EENST_INS5_IJNSA_ILi16EEESB_EEENS5_IJSC_SH_EEEEEEEESJ_SK_SJ_SK_NS1F_6fusion15FusionCallbacksIS1J_NS1R_17LinearCombinationISJ_fSJ_fLNS_15FloatRoundStyleE2EEES1K_S1Q_JEEENS4_5SM1004TMEM4LOAD26SM100_TMEM_LOAD_32dp32b16xENS4_13SM90_TMA_LOADENS12_INS13_ILi1ELi4ELi3EEES16_NST_INS5_IJS17_S1M_EEENS5_IJS1M_SC_EEEEEEENS4_39AutoVectorizingCopyWithAssumedAlignmentILi128EEENS4_14SM90_TMA_STOREES26_S28_S28_EEEvvEEEEvNT_6ParamsE,"",@"SHT_CUDA_INFO"
	.sectionflags	@""
	.align	4


	//----- nvinfo : EIATTR_CUDA_API_VERSION
	.align		4
        /*0000*/ 	.byte	0x04, 0x37
        /*0002*/ 	.short	(.L_31 - .L_30)
.L_30:
        /*0004*/ 	.word	0x00000082


	//----- nvinfo : EIATTR_KPARAM_INFO
	.align		4
.L_31:
        /*0008*/ 	.byte	0x04, 0x17
        /*000a*/ 	.short	(.L_33 - .L_32)
.L_32:
        /*000c*/ 	.word	0x00000000
        /*0010*/ 	.short	0x0000
        /*0012*/ 	.short	0x0000
        /*0014*/ 	.byte	0x00, 0xf0, 0x01, 0x20


	//----- nvinfo : EIATTR_AT_ENTRY_FRAGMENTS
	.align		4
.L_33:
        /*0018*/ 	.byte	0x04, 0x4f
        /*001a*/ 	.short	(.L_35 - .L_34)


	//   ....[0]....
.L_34:
        /*001c*/ 	.word	0x00000007


	//----- nvinfo : EIATTR_RESERVED_SMEM_USED
	.align		4
.L_35:
        /*0020*/ 	.byte	0x01, 0x41
	.zero		2


	//----- nvinfo : EIATTR_SPARSE_MMA_MASK
	.align		4
        /*0024*/ 	.byte	0x03, 0x50
        /*0026*/ 	.short	0x0000


	//----- nvinfo : EIATTR_TCGEN05_2CTA_USED
	.align		4
        /*0028*/ 	.byte	0x01, 0x52
	.zero		2


	//----- nvinfo : EIATTR_MAXREG_COUNT
	.align		4
        /*002c*/ 	.byte	0x03, 0x1b
        /*002e*/ 	.short	0x00ff


	//----- nvinfo : EIATTR_NUM_BARRIERS
	.align		4
        /*0030*/ 	.byte	0x02, 0x4c
        /*0032*/ 	.byte	0x07
	.zero		1


	//----- nvinfo : EIATTR_EXTERNS
	.align		4
        /*0034*/ 	.byte	0x04, 0x0f
        /*0036*/ 	.short	(.L_37 - .L_36)


	//   ....[0]....
	.align		4
.L_36:
        /*0038*/ 	.word	index@(__assertfail)


	//----- nvinfo : EIATTR_MERCURY_ISA_VERSION
	.align		4
.L_37:
        /*003c*/ 	.byte	0x03, 0x5f
        /*003e*/ 	.short	0x0101


	//----- nvinfo : EIATTR_INT_WARP_WIDE_INSTR_OFFSETS
	.align		4
        /*0040*/ 	.byte	0x04, 0x31
        /*0042*/ 	.short	(.L_39 - .L_38)


	//   ....[0]....
.L_38:
        /*0044*/ 	.word	0x000011d0


	//   ....[1]....
        /*0048*/ 	.word	0x00001280


	//   ....[2]....
        /*004c*/ 	.word	0x00005830


	//   ....[3]....
        /*0050*/ 	.word	0x00005860


	//   ....[4]....
        /*0054*/ 	.word	0x00005880


	//   ....[5]....
        /*0058*/ 	.word	0x00006440


	//   ....[6]....
        /*005c*/ 	.word	0x00006500


	//   ....[7]....
        /*0060*/ 	.word	0x00006570


	//   ....[8]....
        /*0064*/ 	.word	0x000066a0


	//   ....[9]....
        /*0068*/ 	.word	0x000067b0


	//   ....[10]....
        /*006c*/ 	.word	0x000067f0


	//----- nvinfo : EIATTR_COOP_GROUP_MASK_REGIDS
	.align		4
.L_39:
        /*0070*/ 	.byte	0x04, 0x29
        /*0072*/ 	.short	(.L_41 - .L_40)


	//   ....[0]....
.L_40:
        /*0074*/ 	.word	0xffffffff


	//   ....[1]....
        /*0078*/ 	.word	0xffffffff


	//   ....[2]....
        /*007c*/ 	.word	0xffffffff


	//   ....[3]....
        /*0080*/ 	.word	0xffffffff


	//   ....[4]....
        /*0084*/ 	.word	0xffffffff


	//   ....[5]....
        /*0088*/ 	.word	0xffffffff


	//   ....[6]....
        /*008c*/ 	.word	0xffffffff


	//   ....[7]....
        /*0090*/ 	.word	0xffffffff


	//   ....[8]....
        /*0094*/ 	.word	0xffffffff


	//   ....[9]....
        /*0098*/ 	.word	0xffffffff


	//   ....[10]....
        /*009c*/ 	.word	0xffffffff


	//   ....[11]....
        /*00a0*/ 	.word	0xffffffff


	//   ....[12]....
        /*00a4*/ 	.word	0xffffffff


	//   ....[13]....
        /*00a8*/ 	.word	0xffffffff


	//----- nvinfo : EIATTR_COOP_GROUP_INSTR_OFFSETS
	.align		4
.L_41:
        /*00ac*/ 	.byte	0x04, 0x28
        /*00ae*/ 	.short	(.L_43 - .L_42)


	//   ....[0]....
.L_42:
        /*00b0*/ 	.word	0x000000b0


	//   ....[1]....
        /*00b4*/ 	.word	0x00000520


	//   ....[2]....
        /*00b8*/ 	.word	0x00000b00


	//   ....[3]....
        /*00bc*/ 	.word	0x00000c80


	//   ....[4]....
        /*00c0*/ 	.word	0x00000d80


	//   ....[5]....
        /*00c4*/ 	.word	0x00000ef0


	//   ....[6]....
        /*00c8*/ 	.word	0x00001090


	//   ....[7]....
        /*00cc*/ 	.word	0x000012f0


	//   ....[8]....
        /*00d0*/ 	.word	0x00002690


	//   ....[9]....
        /*00d4*/ 	.word	0x000046f0


	//   ....[10]....
        /*00d8*/ 	.word	0x00004bc0


	//   ....[11]....
        /*00dc*/ 	.word	0x00004bf0


	//   ....[12]....
        /*00e0*/ 	.word	0x00005730


	//   ....[13]....
        /*00e4*/ 	.word	0x00005940


	//----- nvinfo : EIATTR_VRC_CTA_INIT_COUNT
	.align		4
.L_43:
        /*00e8*/ 	.byte	0x02, 0x4a
        /*00ea*/ 	.byte	0x80
	.zero		1


	//----- nvinfo : EIATTR_SYSCALL_OFFSETS
	.align		4
        /*00ec*/ 	.byte	0x04, 0x46
        /*00ee*/ 	.short	(.L_45 - .L_44)


	//   ....[0]....
.L_44:
        /*00f0*/ 	.word	0x000074d0


	//   ....[1]....
        /*00f4*/ 	.word	0x000075c0


	//   ....[2]....
        /*00f8*/ 	.word	0x00007de0


	//   ....[3]....
        /*00fc*/ 	.word	0x00008770


	//----- nvinfo : EIATTR_MBARRIER_INSTR_OFFSETS
	.align		4
.L_45:
        /*0100*/ 	.byte	0x04, 0x39
        /*0102*/ 	.short	(.L_47 - .L_46)


	//   ....[0]....
.L_46:
        /*0104*/ 	.word	0x00000680
        /*0108*/ 	.word	0x000000ff
        /*010c*/ 	.word	0x00000000
        /*0110*/ 	.short	0x0100
        /*0112*/ 	.byte	0x04
	.zero		1


	//   ....[1]....
        /*0114*/ 	.word	0x00000690
        /*0118*/ 	.word	0x000000ff
        /*011c*/ 	.word	0x00000118
        /*0120*/ 	.short	0x0100
        /*0122*/ 	.byte	0x04
	.zero		1


	//   ....[2]....
        /*0124*/ 	.word	0x000006a0
        /*0128*/ 	.word	0x000000ff
        /*012c*/ 	.word	0x00000008
        /*0130*/ 	.short	0x0100
        /*0132*/ 	.byte	0x04
	.zero		1


	//   ....[3]....
        /*0134*/ 	.word	0x000006b0
        /*0138*/ 	.word	0x000000ff
        /*013c*/ 	.word	0x00000120
        /*0140*/ 	.short	0x0100
        /*0142*/ 	.byte	0x04
	.zero		1


	//   ....[4]....
        /*0144*/ 	.word	0x000006c0
        /*0148*/ 	.word	0x000000ff
        /*014c*/ 	.word	0x00000010
        /*0150*/ 	.short	0x0100
        /*0152*/ 	.byte	0x04
	.zero		1


	//   ....[5]....
        /*0154*/ 	.word	0x000006d0
        /*0158*/ 	.word	0x000000ff
        /*015c*/ 	.word	0x00000128
        /*0160*/ 	.short	0x0100
        /*0162*/ 	.byte	0x04
	.zero		1


	//   ....[6]....
        /*0164*/ 	.word	0x000006e0
        /*0168*/ 	.word	0x000000ff
        /*016c*/ 	.word	0x00000018
        /*0170*/ 	.short	0x0100
        /*0172*/ 	.byte	0x04
	.zero		1


	//   ....[7]....
        /*0174*/ 	.word	0x000006f0
        /*0178*/ 	.word	0x000000ff
        /*017c*/ 	.word	0x00000130
        /*0180*/ 	.short	0x0100
        /*0182*/ 	.byte	0x04
	.zero		1


	//   ....[8]....
        /*0184*/ 	.word	0x00000700
        /*0188*/ 	.word	0x000000ff
        /*018c*/ 	.word	0x00000020
        /*0190*/ 	.short	0x0100
        /*0192*/ 	.byte	0x04
	.zero		1


	//   ....[9]....
        /*0194*/ 	.word	0x00000710
        /*0198*/ 	.word	0x000000ff
        /*019c*/ 	.word	0x00000138
        /*01a0*/ 	.short	0x0100
        /*01a2*/ 	.byte	0x04
	.zero		1


	//   ....[10]....
        /*01a4*/ 	.word	0x00000720
        /*01a8*/ 	.word	0x000000ff
        /*01ac*/ 	.word	0x00000028
        /*01b0*/ 	.short	0x0100
        /*01b2*/ 	.byte	0x04
	.zero		1


	//   ....[11]....
        /*01b4*/ 	.word	0x00000730
        /*01b8*/ 	.word	0x000000ff
        /*01bc*/ 	.word	0x00000140
        /*01c0*/ 	.short	0x0100
        /*01c2*/ 	.byte	0x04
	.zero		1


	//   ....[12]....
        /*01c4*/ 	.word	0x00000740
        /*01c8*/ 	.word	0x000000ff
        /*01cc*/ 	.word	0x00000030
        /*01d0*/ 	.short	0x0100
        /*01d2*/ 	.byte	0x04
	.zero		1


	//   ....[13]....
        /*01d4*/ 	.word	0x00000750
        /*01d8*/ 	.word	0x000000ff
        /*01dc*/ 	.word	0x00000148
        /*01e0*/ 	.short	0x0100
        /*01e2*/ 	.byte	0x04
	.zero		1


	//   ....[14]....
        /*01e4*/ 	.word	0x00000760
        /*01e8*/ 	.word	0x000000ff
        /*01ec*/ 	.word	0x00000038
        /*01f0*/ 	.short	0x0100
        /*01f2*/ 	.byte	0x04
	.zero		1


	//   ....[15]....
        /*01f4*/ 	.word	0x00000770
        /*01f8*/ 	.word	0x000000ff
        /*01fc*/ 	.word	0x00000150
        /*0200*/ 	.short	0x0100
        /*0202*/ 	.byte	0x04
	.zero		1


	//   ....[16]....
        /*0204*/ 	.word	0x00000780
        /*0208*/ 	.word	0x000000ff
        /*020c*/ 	.word	0x00000040
        /*0210*/ 	.short	0x0100
        /*0212*/ 	.byte	0x04
	.zero		1


	//   ....[17]....
        /*0214*/ 	.word	0x00000790
        /*0218*/ 	.word	0x000000ff
        /*021c*/ 	.word	0x00000158
        /*0220*/ 	.short	0x0100
        /*0222*/ 	.byte	0x04
	.zero		1


	//   ....[18]....
        /*0224*/ 	.word	0x000007a0
        /*0228*/ 	.word	0x000000ff
        /*022c*/ 	.word	0x00000048
        /*0230*/ 	.short	0x0100
        /*0232*/ 	.byte	0x04
	.zero		1


	//   ....[19]....
        /*0234*/ 	.word	0x000007b0
        /*0238*/ 	.word	0x000000ff
        /*023c*/ 	.word	0x00000160
        /*0240*/ 	.short	0x0100
        /*0242*/ 	.byte	0x04
	.zero		1


	//   ....[20]....
        /*0244*/ 	.word	0x000007c0
        /*0248*/ 	.word	0x000000ff
        /*024c*/ 	.word	0x00000050
        /*0250*/ 	.short	0x0100
        /*0252*/ 	.byte	0x04
	.zero		1


	//   ....[21]....
        /*0254*/ 	.word	0x000007d0
        /*0258*/ 	.word	0x000000ff
        /*025c*/ 	.word	0x00000168
        /*0260*/ 	.short	0x0100
        /*0262*/ 	.byte	0x04
	.zero		1


	//   ....[22]....
        /*0264*/ 	.word	0x000007e0
        /*0268*/ 	.word	0x000000ff
        /*026c*/ 	.word	0x00000058
        /*0270*/ 	.short	0x0100
        /*0272*/ 	.byte	0x04
	.zero		1


	//   ....[23]....
        /*0274*/ 	.word	0x000007f0
        /*0278*/ 	.word	0x000000ff
        /*027c*/ 	.word	0x00000170
        /*0280*/ 	.short	0x0100
        /*0282*/ 	.byte	0x04
	.zero		1


	//   ....[24]....
        /*0284*/ 	.word	0x00000800
        /*0288*/ 	.word	0x000000ff
        /*028c*/ 	.word	0x00000060
        /*0290*/ 	.short	0x0100
        /*0292*/ 	.byte	0x04
	.zero		1


	//   ....[25]....
        /*0294*/ 	.word	0x00000810
        /*0298*/ 	.word	0x000000ff
        /*029c*/ 	.word	0x00000178
        /*02a0*/ 	.short	0x0100
        /*02a2*/ 	.byte	0x04
	.zero		1


	//   ....[26]....
        /*02a4*/ 	.word	0x00000820
        /*02a8*/ 	.word	0x000000ff
        /*02ac*/ 	.word	0x00000068
        /*02b0*/ 	.short	0x0100
        /*02b2*/ 	.byte	0x04
	.zero		1


	//   ....[27]....
        /*02b4*/ 	.word	0x00000830
        /*02b8*/ 	.word	0x000000ff
        /*02bc*/ 	.word	0x00000180
        /*02c0*/ 	.short	0x0100
        /*02c2*/ 	.byte	0x04
	.zero		1


	//   ....[28]....
        /*02c4*/ 	.word	0x00000840
        /*02c8*/ 	.word	0x000000ff
        /*02cc*/ 	.word	0x00000070
        /*02d0*/ 	.short	0x0100
        /*02d2*/ 	.byte	0x04
	.zero		1


	//   ....[29]....
        /*02d4*/ 	.word	0x00000850
        /*02d8*/ 	.word	0x000000ff
        /*02dc*/ 	.word	0x00000188
        /*02e0*/ 	.short	0x0100
        /*02e2*/ 	.byte	0x04
	.zero		1


	//   ....[30]....
        /*02e4*/ 	.word	0x00000860
        /*02e8*/ 	.word	0x000000ff
        /*02ec*/ 	.word	0x00000078
        /*02f0*/ 	.short	0x0100
        /*02f2*/ 	.byte	0x04
	.zero		1


	//   ....[31]....
        /*02f4*/ 	.word	0x00000870
        /*02f8*/ 	.word	0x000000ff
        /*02fc*/ 	.word	0x00000190
        /*0300*/ 	.short	0x0100
        /*0302*/ 	.byte	0x04
	.zero		1


	//   ....[32]....
        /*0304*/ 	.word	0x00000880
        /*0308*/ 	.word	0x000000ff
        /*030c*/ 	.word	0x00000080
        /*0310*/ 	.short	0x0100
        /*0312*/ 	.byte	0x04
	.zero		1


	//   ....[33]....
        /*0314*/ 	.word	0x00000890
        /*0318*/ 	.word	0x000000ff
        /*031c*/ 	.word	0x00000198
        /*0320*/ 	.short	0x0100
        /*0322*/ 	.byte	0x04
	.zero		1


	//   ....[34]....
        /*0324*/ 	.word	0x000008a0
        /*0328*/ 	.word	0x000000ff
        /*032c*/ 	.word	0x00000088
        /*0330*/ 	.short	0x0100
        /*0332*/ 	.byte	0x04
	.zero		1


	//   ....[35]....
        /*0334*/ 	.word	0x000008b0
        /*0338*/ 	.word	0x000000ff
        /*033c*/ 	.word	0x000001a0
        /*0340*/ 	.short	0x0100
        /*0342*/ 	.byte	0x04
	.zero		1


	//   ....[36]....
        /*0344*/ 	.word	0x000008c0
        /*0348*/ 	.word	0x000000ff
        /*034c*/ 	.word	0x00000090
        /*0350*/ 	.short	0x0100
        /*0352*/ 	.byte	0x04
	.zero		1


	//   ....[37]....
        /*0354*/ 	.word	0x000008d0
        /*0358*/ 	.word	0x000000ff
        /*035c*/ 	.word	0x000001a8
        /*0360*/ 	.short	0x0100
        /*0362*/ 	.byte	0x04
	.zero		1


	//   ....[38]....
        /*0364*/ 	.word	0x000008e0
        /*0368*/ 	.word	0x000000ff
        /*036c*/ 	.word	0x00000098
        /*0370*/ 	.short	0x0100
        /*0372*/ 	.byte	0x04
	.zero		1


	//   ....[39]....
        /*0374*/ 	.word	0x000008f0
        /*0378*/ 	.word	0x000000ff
        /*037c*/ 	.word	0x000001b0
        /*0380*/ 	.short	0x0100
        /*0382*/ 	.byte	0x04
	.zero		1


	//   ....[40]....
        /*0384*/ 	.word	0x00000900
        /*0388*/ 	.word	0x000000ff
        /*038c*/ 	.word	0x000000a0
        /*0390*/ 	.short	0x0100
        /*0392*/ 	.byte	0x04
	.zero		1


	//   ....[41]....
        /*0394*/ 	.word	0x00000910
        /*0398*/ 	.word	0x000000ff
        /*039c*/ 	.word	0x000001b8
        /*03a0*/ 	.short	0x0100
        /*03a2*/ 	.byte	0x04
	.zero		1


	//   ....[42]....
        /*03a4*/ 	.word	0x00000920
        /*03a8*/ 	.word	0x000000ff
        /*03ac*/ 	.word	0x000000a8
        /*03b0*/ 	.short	0x0100
        /*03b2*/ 	.byte	0x04
	.zero		1


	//   ....[43]....
        /*03b4*/ 	.word	0x00000930
        /*03b8*/ 	.word	0x000000ff
        /*03bc*/ 	.word	0x000001c0
        /*03c0*/ 	.short	0x0100
        /*03c2*/ 	.byte	0x04
	.zero		1


	//   ....[44]....
        /*03c4*/ 	.word	0x00000940
        /*03c8*/ 	.word	0x000000ff
        /*03cc*/ 	.word	0x000000b0
        /*03d0*/ 	.short	0x0100
        /*03d2*/ 	.byte	0x04
	.zero		1


	//   ....[45]....
        /*03d4*/ 	.word	0x00000950
        /*03d8*/ 	.word	0x000000ff
        /*03dc*/ 	.word	0x000001c8
        /*03e0*/ 	.short	0x0100
        /*03e2*/ 	.byte	0x04
	.zero		1


	//   ....[46]....
        /*03e4*/ 	.word	0x00000960
        /*03e8*/ 	.word	0x000000ff
        /*03ec*/ 	.word	0x000000b8
        /*03f0*/ 	.short	0x0100
        /*03f2*/ 	.byte	0x04
	.zero		1


	//   ....[47]....
        /*03f4*/ 	.word	0x00000970
        /*03f8*/ 	.word	0x000000ff
        /*03fc*/ 	.word	0x000001d0
        /*0400*/ 	.short	0x0100
        /*0402*/ 	.byte	0x04
	.zero		1


	//   ....[48]....
        /*0404*/ 	.word	0x00000980
        /*0408*/ 	.word	0x000000ff
        /*040c*/ 	.word	0x000000c0
        /*0410*/ 	.short	0x0100
        /*0412*/ 	.byte	0x04
	.zero		1


	//   ....[49]....
        /*0414*/ 	.word	0x00000990
        /*0418*/ 	.word	0x000000ff
        /*041c*/ 	.word	0x000001d8
        /*0420*/ 	.short	0x0100
        /*0422*/ 	.byte	0x04
	.zero		1


	//   ....[50]....
        /*0424*/ 	.word	0x000009a0
        /*0428*/ 	.word	0x000000ff
        /*042c*/ 	.word	0x000000c8
        /*0430*/ 	.short	0x0100
        /*0432*/ 	.byte	0x04
	.zero		1


	//   ....[51]....
        /*0434*/ 	.word	0x000009b0
        /*0438*/ 	.word	0x000000ff
        /*043c*/ 	.word	0x000001e0
        /*0440*/ 	.short	0x0100
        /*0442*/ 	.byte	0x04
	.zero		1


	//   ....[52]....
        /*0444*/ 	.word	0x000009c0
        /*0448*/ 	.word	0x000000ff
        /*044c*/ 	.word	0x000000d0
        /*0450*/ 	.short	0x0100
        /*0452*/ 	.byte	0x04
	.zero		1


	//   ....[53]....
        /*0454*/ 	.word	0x000009d0
        /*0458*/ 	.word	0x000000ff
        /*045c*/ 	.word	0x000001e8
        /*0460*/ 	.short	0x0100
        /*0462*/ 	.byte	0x04
	.zero		1


	//   ....[54]....
        /*0464*/ 	.word	0x000009e0
        /*0468*/ 	.word	0x000000ff
        /*046c*/ 	.word	0x000000d8
        /*0470*/ 	.short	0x0100
        /*0472*/ 	.byte	0x04
	.zero		1


	//   ....[55]....
        /*0474*/ 	.word	0x000009f0
        /*0478*/ 	.word	0x000000ff
        /*047c*/ 	.word	0x000001f0
        /*0480*/ 	.short	0x0100
        /*0482*/ 	.byte	0x04
	.zero		1


	//   ....[56]....
        /*0484*/ 	.word	0x00000a00
        /*0488*/ 	.word	0x000000ff
        /*048c*/ 	.word	0x000000e0
        /*0490*/ 	.short	0x0100
        /*0492*/ 	.byte	0x04
	.zero		1


	//   ....[57]....
        /*0494*/ 	.word	0x00000a10
        /*0498*/ 	.word	0x000000ff
        /*049c*/ 	.word	0x000001f8
        /*04a0*/ 	.short	0x0100
        /*04a2*/ 	.byte	0x04
	.zero		1


	//   ....[58]....
        /*04a4*/ 	.word	0x00000a20
        /*04a8*/ 	.word	0x000000ff
        /*04ac*/ 	.word	0x000000e8
        /*04b0*/ 	.short	0x0100
        /*04b2*/ 	.byte	0x04
	.zero		1


	//   ....[59]....
        /*04b4*/ 	.word	0x00000a30
        /*04b8*/ 	.word	0x000000ff
        /*04bc*/ 	.word	0x00000200
        /*04c0*/ 	.short	0x0100
        /*04c2*/ 	.byte	0x04
	.zero		1


	//   ....[60]....
        /*04c4*/ 	.word	0x00000a40
        /*04c8*/ 	.word	0x000000ff
        /*04cc*/ 	.word	0x000000f0
        /*04d0*/ 	.short	0x0100
        /*04d2*/ 	.byte	0x04
	.zero		1


	//   ....[61]....
        /*04d4*/ 	.word	0x00000a50
        /*04d8*/ 	.word	0x000000ff
        /*04dc*/ 	.word	0x00000208
        /*04e0*/ 	.short	0x0100
        /*04e2*/ 	.byte	0x04
	.zero		1


	//   ....[62]....
        /*04e4*/ 	.word	0x00000a60
        /*04e8*/ 	.word	0x000000ff
        /*04ec*/ 	.word	0x000000f8
        /*04f0*/ 	.short	0x0100
        /*04f2*/ 	.byte	0x04
	.zero		1


	//   ....[63]....
        /*04f4*/ 	.word	0x00000a70
        /*04f8*/ 	.word	0x000000ff
        /*04fc*/ 	.word	0x00000210
        /*0500*/ 	.short	0x0100
        /*0502*/ 	.byte	0x04
	.zero		1


	//   ....[64]....
        /*0504*/ 	.word	0x00000a80
        /*0508*/ 	.word	0x000000ff
        /*050c*/ 	.word	0x00000100
        /*0510*/ 	.short	0x0100
        /*0512*/ 	.byte	0x04
	.zero		1


	//   ....[65]....
        /*0514*/ 	.word	0x00000a90
        /*0518*/ 	.word	0x000000ff
        /*051c*/ 	.word	0x00000218
        /*0520*/ 	.short	0x0100
        /*0522*/ 	.byte	0x04
	.zero		1


	//   ....[66]....
        /*0524*/ 	.word	0x00000aa0
        /*0528*/ 	.word	0x000000ff
        /*052c*/ 	.word	0x00000108
        /*0530*/ 	.short	0x0100
        /*0532*/ 	.byte	0x04
	.zero		1


	//   ....[67]....
        /*0534*/ 	.word	0x00000ab0
        /*0538*/ 	.word	0x000000ff
        /*053c*/ 	.word	0x00000220
        /*0540*/ 	.short	0x0100
        /*0542*/ 	.byte	0x04
	.zero		1


	//   ....[68]....
        /*0544*/ 	.word	0x00000ac0
        /*0548*/ 	.word	0x000000ff
        /*054c*/ 	.word	0x00000110
        /*0550*/ 	.short	0x0100
        /*0552*/ 	.byte	0x04
	.zero		1


	//   ....[69]....
        /*0554*/ 	.word	0x00000ad0
        /*0558*/ 	.word	0x000000ff
        /*055c*/ 	.word	0x00000228
        /*0560*/ 	.short	0x0100
        /*0562*/ 	.byte	0x04
	.zero		1


	//   ....[70]....
        /*0564*/ 	.word	0x00000c10
        /*0568*/ 	.word	0x000000ff
        /*056c*/ 	.word	0x00000230
        /*0570*/ 	.short	0x0100
        /*0572*/ 	.byte	0x04
	.zero		1


	//   ....[71]....
        /*0574*/ 	.word	0x00000c20
        /*0578*/ 	.word	0x000000ff
        /*057c*/ 	.word	0x00000248
        /*0580*/ 	.short	0x0100
        /*0582*/ 	.byte	0x04
	.zero		1


	//   ....[72]....
        /*0584*/ 	.word	0x00000c30
        /*0588*/ 	.word	0x000000ff
        /*058c*/ 	.word	0x00000238
        /*0590*/ 	.short	0x0100
        /*0592*/ 	.byte	0x04
	.zero		1


	//   ....[73]....
        /*0594*/ 	.word	0x00000c40
        /*0598*/ 	.word	0x000000ff
        /*059c*/ 	.word	0x00000250
        /*05a0*/ 	.short	0x0100
        /*05a2*/ 	.byte	0x04
	.zero		1


	//   ....[74]....
        /*05a4*/ 	.word	0x00000c50
        /*05a8*/ 	.word	0x000000ff
        /*05ac*/ 	.word	0x00000240
        /*05b0*/ 	.short	0x0100
        /*05b2*/ 	.byte	0x04
	.zero		1


	//   ....[75]....
        /*05b4*/ 	.word	0x00000c60
        /*05b8*/ 	.word	0x000000ff
        /*05bc*/ 	.word	0x00000258
        /*05c0*/ 	.short	0x0100
        /*05c2*/ 	.byte	0x04
	.zero		1


	//   ....[76]....
        /*05c4*/ 	.word	0x00000d50
        /*05c8*/ 	.word	0x000000ff
        /*05cc*/ 	.word	0x00000260
        /*05d0*/ 	.short	0x0100
        /*05d2*/ 	.byte	0x06
	.zero		1


	//   ....[77]....
        /*05d4*/ 	.word	0x00000d60
        /*05d8*/ 	.word	0x000000ff
        /*05dc*/ 	.word	0x00000268
        /*05e0*/ 	.short	0x0100
        /*05e2*/ 	.byte	0x06
	.zero		1


	//   ....[78]....
        /*05e4*/ 	.word	0x00000ea0
        /*05e8*/ 	.word	0x000000ff
        /*05ec*/ 	.word	0x00000270
        /*05f0*/ 	.short	0x0100
        /*05f2*/ 	.byte	0x06
	.zero		1


	//   ....[79]....
        /*05f4*/ 	.word	0x00000eb0
        /*05f8*/ 	.word	0x000000ff
        /*05fc*/ 	.word	0x00000280
        /*0600*/ 	.short	0x0100
        /*0602*/ 	.byte	0x06
	.zero		1


	//   ....[80]....
        /*0604*/ 	.word	0x00000ec0
        /*0608*/ 	.word	0x000000ff
        /*060c*/ 	.word	0x00000278
        /*0610*/ 	.short	0x0100
        /*0612*/ 	.byte	0x06
	.zero		1


	//   ....[81]....
        /*0614*/ 	.word	0x00000ed0
        /*0618*/ 	.word	0x000000ff
        /*061c*/ 	.word	0x00000288
        /*0620*/ 	.short	0x0100
        /*0622*/ 	.byte	0x06
	.zero		1


	//   ....[82]....
        /*0624*/ 	.word	0x00001000
        /*0628*/ 	.word	0x000000ff
        /*062c*/ 	.word	0x00000290
        /*0630*/ 	.short	0x0100
        /*0632*/ 	.byte	0x04
	.zero		1


	//   ....[83]....
        /*0634*/ 	.word	0x00001010
        /*0638*/ 	.word	0x000000ff
        /*063c*/ 	.word	0x000002b0
        /*0640*/ 	.short	0x0100
        /*0642*/ 	.byte	0x04
	.zero		1


	//   ....[84]....
        /*0644*/ 	.word	0x00001020
        /*0648*/ 	.word	0x000000ff
        /*064c*/ 	.word	0x00000298
        /*0650*/ 	.short	0x0100
        /*0652*/ 	.byte	0x04
	.zero		1


	//   ....[85]....
        /*0654*/ 	.word	0x00001030
        /*0658*/ 	.word	0x000000ff
        /*065c*/ 	.word	0x000002b8
        /*0660*/ 	.short	0x0100
        /*0662*/ 	.byte	0x04
	.zero		1


	//   ....[86]....
        /*0664*/ 	.word	0x00001040
        /*0668*/ 	.word	0x000000ff
        /*066c*/ 	.word	0x000002a0
        /*0670*/ 	.short	0x0100
        /*0672*/ 	.byte	0x04
	.zero		1


	//   ....[87]....
        /*0674*/ 	.word	0x00001050
        /*0678*/ 	.word	0x000000ff
        /*067c*/ 	.word	0x000002c0
        /*0680*/ 	.short	0x0100
        /*0682*/ 	.byte	0x04
	.zero		1


	//   ....[88]....
        /*0684*/ 	.word	0x00001060
        /*0688*/ 	.word	0x000000ff
        /*068c*/ 	.word	0x000002a8
        /*0690*/ 	.short	0x0100
        /*0692*/ 	.byte	0x04
	.zero		1


	//   ....[89]....
        /*0694*/ 	.word	0x00001070
        /*0698*/ 	.word	0x000000ff
        /*069c*/ 	.word	0x000002c8
        /*06a0*/ 	.short	0x0100
        /*06a2*/ 	.byte	0x04
	.zero		1


	//   ....[90]....
        /*06a4*/ 	.word	0x00001170
        /*06a8*/ 	.word	0x000000ff
        /*06ac*/ 	.word	0x000002d0
        /*06b0*/ 	.short	0x0100
        /*06b2*/ 	.byte	0x04
	.zero		1


	//   ....[91]....
        /*06b4*/ 	.word	0x00001180
        /*06b8*/ 	.word	0x000000ff
        /*06bc*/ 	.word	0x000002e0
        /*06c0*/ 	.short	0x0100
        /*06c2*/ 	.byte	0x04
	.zero		1


	//   ....[92]....
        /*06c4*/ 	.word	0x00001190
        /*06c8*/ 	.word	0x000000ff
        /*06cc*/ 	.word	0x000002d8
        /*06d0*/ 	.short	0x0100
        /*06d2*/ 	.byte	0x04
	.zero		1


	//   ....[93]....
        /*06d4*/ 	.word	0x000011a0
        /*06d8*/ 	.word	0x000000ff
        /*06dc*/ 	.word	0x000002e8
        /*06e0*/ 	.short	0x0100
        /*06e2*/ 	.byte	0x04
	.zero		1


	//   ....[94]....
        /*06e4*/ 	.word	0x000012a0
        /*06e8*/ 	.word	0x000000ff
        /*06ec*/ 	.word	0x000002f0
        /*06f0*/ 	.short	0x0100
        /*06f2*/ 	.byte	0x06
	.zero		1


	//   ....[95]....
        /*06f4*/ 	.word	0x00001ed0
        /*06f8*/ 	.word	0x00000000
        /*06fc*/ 	.word	0x000002e0
        /*0700*/ 	.short	0x010a
        /*0702*/ 	.byte	0xff
	.zero		1


	//   ....[96]....
        /*0704*/ 	.word	0x00001f00
        /*0708*/ 	.word	0x00000000
        /*070c*/ 	.word	0x000002d0
        /*0710*/ 	.short	0x0101
        /*0712*/ 	.byte	0xff
	.zero		1


	//   ....[97]....
        /*0714*/ 	.word	0x00001fa0
        /*0718*/ 	.word	0x000000ff
        /*071c*/ 	.word	0x00000118
        /*0720*/ 	.short	0x010a
        /*0722*/ 	.byte	0x04
	.zero		1


	//   ....[98]....
        /*0724*/ 	.word	0x00002070
        /*0728*/ 	.word	0x000000ff
        /*072c*/ 	.word	0x00000118
        /*0730*/ 	.short	0x010a
        /*0732*/ 	.byte	0x21
	.zero		1


	//   ....[99]....
        /*0734*/ 	.word	0x00002220
        /*0738*/ 	.word	0x000000ff
        /*073c*/ 	.word	0x00000118
        /*0740*/ 	.short	0x010a
        /*0742*/ 	.byte	0x05
	.zero		1


	//   ....[100]....
        /*0744*/ 	.word	0x00002340
        /*0748*/ 	.word	0x000000ff
        /*074c*/ 	.word	0x00000268
        /*0750*/ 	.short	0x0101
        /*0752*/ 	.byte	0x0d
	.zero		1


	//   ....[101]....
        /*0754*/ 	.word	0x00002360
        /*0758*/ 	.word	0x000000ff
        /*075c*/ 	.word	0x00000118
        /*0760*/ 	.short	0x010a
        /*0762*/ 	.byte	0x04
	.zero		1


	//   ....[102]....
        /*0764*/ 	.word	0x000023e0
        /*0768*/ 	.word	0x000000ff
        /*076c*/ 	.word	0x00000118
        /*0770*/ 	.short	0x010a
        /*0772*/ 	.byte	0x11
	.zero		1


	//   ....[103]....
        /*0774*/ 	.word	0x00002580
        /*0778*/ 	.word	0x000000ff
        /*077c*/ 	.word	0x00000118
        /*0780*/ 	.short	0x010a
        /*0782*/ 	.byte	0x05
	.zero		1


	//   ....[104]....
        /*0784*/ 	.word	0x000026c0
        /*0788*/ 	.word	0x00000003
        /*078c*/ 	.word	0x00000270
        /*0790*/ 	.short	0x010a
        /*0792*/ 	.byte	0xff
	.zero		1


	//   ....[105]....
        /*0794*/ 	.word	0x00002810
        /*0798*/ 	.word	0x00000000
        /*079c*/ 	.word	0x00000000
        /*07a0*/ 	.short	0x0101
        /*07a2*/ 	.byte	0xff
	.zero		1


	//   ....[106]....
        /*07a4*/ 	.word	0x00002dd0
        /*07a8*/ 	.word	0x000000ff
        /*07ac*/ 	.word	0x00000000
        /*07b0*/ 	.short	0x010a
        /*07b2*/ 	.byte	0x04
	.zero		1


	//   ....[107]....
        /*07b4*/ 	.word	0x00002e60
        /*07b8*/ 	.word	0x000000ff
        /*07bc*/ 	.word	0x00000000
        /*07c0*/ 	.short	0x010a
        /*07c2*/ 	.byte	0x05
	.zero		1


	//   ....[108]....
        /*07c4*/ 	.word	0x00002ef0
        /*07c8*/ 	.word	0x000000ff
        /*07cc*/ 	.word	0x00000000
        /*07d0*/ 	.short	0x010a
        /*07d2*/ 	.byte	0x05
	.zero		1


	//   ....[109]....
        /*07d4*/ 	.word	0x00002f80
        /*07d8*/ 	.word	0x000000ff
        /*07dc*/ 	.word	0x00000000
        /*07e0*/ 	.short	0x010a
        /*07e2*/ 	.byte	0x05
	.zero		1


	//   ....[110]....
        /*07e4*/ 	.word	0x00003010
        /*07e8*/ 	.word	0x000000ff
        /*07ec*/ 	.word	0x00000000
        /*07f0*/ 	.short	0x010a
        /*07f2*/ 	.byte	0x05
	.zero		1


	//   ....[111]....
        /*07f4*/ 	.word	0x000030a0
        /*07f8*/ 	.word	0x000000ff
        /*07fc*/ 	.word	0x00000000
        /*0800*/ 	.short	0x010a
        /*0802*/ 	.byte	0x05
	.zero		1


	//   ....[112]....
        /*0804*/ 	.word	0x00003130
        /*0808*/ 	.word	0x000000ff
        /*080c*/ 	.word	0x00000000
        /*0810*/ 	.short	0x010a
        /*0812*/ 	.byte	0x05
	.zero		1


	//   ....[113]....
        /*0814*/ 	.word	0x000031c0
        /*0818*/ 	.word	0x000000ff
        /*081c*/ 	.word	0x00000000
        /*0820*/ 	.short	0x010a
        /*0822*/ 	.byte	0x05
	.zero		1


	//   ....[114]....
        /*0824*/ 	.word	0x00003250
        /*0828*/ 	.word	0x000000ff
        /*082c*/ 	.word	0x00000000
        /*0830*/ 	.short	0x010a
        /*0832*/ 	.byte	0x05
	.zero		1


	//   ....[115]....
        /*0834*/ 	.word	0x000032e0
        /*0838*/ 	.word	0x000000ff
        /*083c*/ 	.word	0x00000000
        /*0840*/ 	.short	0x010a
        /*0842*/ 	.byte	0x05
	.zero		1


	//   ....[116]....
        /*0844*/ 	.word	0x00003370
        /*0848*/ 	.word	0x000000ff
        /*084c*/ 	.word	0x00000000
        /*0850*/ 	.short	0x010a
        /*0852*/ 	.byte	0x05
	.zero		1


	//   ....[117]....
        /*0854*/ 	.word	0x00003400
        /*0858*/ 	.word	0x000000ff
        /*085c*/ 	.word	0x00000000
        /*0860*/ 	.short	0x010a
        /*0862*/ 	.byte	0x05
	.zero		1


	//   ....[118]....
        /*0864*/ 	.word	0x00003490
        /*0868*/ 	.word	0x000000ff
        /*086c*/ 	.word	0x00000000
        /*0870*/ 	.short	0x010a
        /*0872*/ 	.byte	0x05
	.zero		1


	//   ....[119]....
        /*0874*/ 	.word	0x00003520
        /*0878*/ 	.word	0x000000ff
        /*087c*/ 	.word	0x00000000
        /*0880*/ 	.short	0x010a
        /*0882*/ 	.byte	0x05
	.zero		1


	//   ....[120]....
        /*0884*/ 	.word	0x000035b0
        /*0888*/ 	.word	0x000000ff
        /*088c*/ 	.word	0x00000000
        /*0890*/ 	.short	0x010a
        /*0892*/ 	.byte	0x05
	.zero		1


	//   ....[121]....
        /*0894*/ 	.word	0x00003640
        /*0898*/ 	.word	0x000000ff
        /*089c*/ 	.word	0x00000000
        /*08a0*/ 	.short	0x010a
        /*08a2*/ 	.byte	0x05
	.zero		1


	//   ....[122]....
        /*08a4*/ 	.word	0x000036d0
        /*08a8*/ 	.word	0x000000ff
        /*08ac*/ 	.word	0x00000000
        /*08b0*/ 	.short	0x010a
        /*08b2*/ 	.byte	0x05
	.zero		1


	//   ....[123]....
        /*08b4*/ 	.word	0x00003760
        /*08b8*/ 	.word	0x000000ff
        /*08bc*/ 	.word	0x00000000
        /*08c0*/ 	.short	0x010a
        /*08c2*/ 	.byte	0x05
	.zero		1


	//   ....[124]....
        /*08c4*/ 	.word	0x000037f0
        /*08c8*/ 	.word	0x000000ff
        /*08cc*/ 	.word	0x00000000
        /*08d0*/ 	.short	0x010a
        /*08d2*/ 	.byte	0x05
	.zero		1


	//   ....[125]....
        /*08d4*/ 	.word	0x00003880
        /*08d8*/ 	.word	0x000000ff
        /*08dc*/ 	.word	0x00000000
        /*08e0*/ 	.short	0x010a
        /*08e2*/ 	.byte	0x05
	.zero		1


	//   ....[126]....
        /*08e4*/ 	.word	0x00003910
        /*08e8*/ 	.word	0x000000ff
        /*08ec*/ 	.word	0x00000000
        /*08f0*/ 	.short	0x010a
        /*08f2*/ 	.byte	0x05
	.zero		1


	//   ....[127]....
        /*08f4*/ 	.word	0x000039a0
        /*08f8*/ 	.word	0x000000ff
        /*08fc*/ 	.word	0x00000000
        /*0900*/ 	.short	0x010a
        /*0902*/ 	.byte	0x05
	.zero		1


	//   ....[128]....
        /*0904*/ 	.word	0x00003a30
        /*0908*/ 	.word	0x000000ff
        /*090c*/ 	.word	0x00000000
        /*0910*/ 	.short	0x010a
        /*0912*/ 	.byte	0x05
	.zero		1


	//   ....[129]....
        /*0914*/ 	.word	0x00003ac0
        /*0918*/ 	.word	0x000000ff
        /*091c*/ 	.word	0x00000000
        /*0920*/ 	.short	0x010a
        /*0922*/ 	.byte	0x05
	.zero		1


	//   ....[130]....
        /*0924*/ 	.word	0x00003b50
        /*0928*/ 	.word	0x000000ff
        /*092c*/ 	.word	0x00000000
        /*0930*/ 	.short	0x010a
        /*0932*/ 	.byte	0x05
	.zero		1


	//   ....[131]....
        /*0934*/ 	.word	0x00003be0
        /*0938*/ 	.word	0x000000ff
        /*093c*/ 	.word	0x00000000
        /*0940*/ 	.short	0x010a
        /*0942*/ 	.byte	0x05
	.zero		1


	//   ....[132]....
        /*0944*/ 	.word	0x00003c70
        /*0948*/ 	.word	0x000000ff
        /*094c*/ 	.word	0x00000000
        /*0950*/ 	.short	0x010a
        /*0952*/ 	.byte	0x05
	.zero		1


	//   ....[133]....
        /*0954*/ 	.word	0x00003d00
        /*0958*/ 	.word	0x000000ff
        /*095c*/ 	.word	0x00000000
        /*0960*/ 	.short	0x010a
        /*0962*/ 	.byte	0x05
	.zero		1


	//   ....[134]....
        /*0964*/ 	.word	0x00003d90
        /*0968*/ 	.word	0x000000ff
        /*096c*/ 	.word	0x00000000
        /*0970*/ 	.short	0x010a
        /*0972*/ 	.byte	0x05
	.zero		1


	//   ....[135]....
        /*0974*/ 	.word	0x00003e20
        /*0978*/ 	.word	0x000000ff
        /*097c*/ 	.word	0x00000000
        /*0980*/ 	.short	0x010a
        /*0982*/ 	.byte	0x05
	.zero		1


	//   ....[136]....
        /*0984*/ 	.word	0x00003eb0
        /*0988*/ 	.word	0x000000ff
        /*098c*/ 	.word	0x00000000
        /*0990*/ 	.short	0x010a
        /*0992*/ 	.byte	0x05
	.zero		1


	//   ....[137]....
        /*0994*/ 	.word	0x00003f40
        /*0998*/ 	.word	0x000000ff
        /*099c*/ 	.word	0x00000000
        /*09a0*/ 	.short	0x010a
        /*09a2*/ 	.byte	0x05
	.zero		1


	//   ....[138]....
        /*09a4*/ 	.word	0x00003fd0
        /*09a8*/ 	.word	0x000000ff
        /*09ac*/ 	.word	0x00000000
        /*09b0*/ 	.short	0x010a
        /*09b2*/ 	.byte	0x05
	.zero		1


	//   ....[139]....
        /*09b4*/ 	.word	0x00004060
        /*09b8*/ 	.word	0x000000ff
        /*09bc*/ 	.word	0x00000000
        /*09c0*/ 	.short	0x010a
        /*09c2*/ 	.byte	0x05
	.zero		1


	//   ....[140]....
        /*09c4*/ 	.word	0x00004100
        /*09c8*/ 	.word	0x00000000
        /*09cc*/ 	.word	0x00000000
        /*09d0*/ 	.short	0x010a
        /*09d2*/ 	.byte	0xff
	.zero		1


	//   ....[141]....
        /*09d4*/ 	.word	0x00004240
        /*09d8*/ 	.word	0x00000000
        /*09dc*/ 	.word	0x000002d0
        /*09e0*/ 	.short	0x010a
        /*09e2*/ 	.byte	0xff
	.zero		1


	//   ....[142]....
        /*09e4*/ 	.word	0x000042b0
        /*09e8*/ 	.word	0x00000000
        /*09ec*/ 	.word	0x00000000
        /*09f0*/ 	.short	0x0101
        /*09f2*/ 	.byte	0xff
	.zero		1


	//   ....[143]....
        /*09f4*/ 	.word	0x000042d0
        /*09f8*/ 	.word	0x000000ff
        /*09fc*/ 	.word	0x00000280
        /*0a00*/ 	.short	0x010a
        /*0a02*/ 	.byte	0x04
	.zero		1


	//   ....[144]....
        /*0a04*/ 	.word	0x000043f0
        /*0a08*/ 	.word	0x00000000
        /*0a0c*/ 	.word	0x00000270
        /*0a10*/ 	.short	0x010a
        /*0a12*/ 	.byte	0xff
	.zero		1


	//   ....[145]....
        /*0a14*/ 	.word	0x000044f0
        /*0a18*/ 	.word	0x00000000
        /*0a1c*/ 	.word	0x00000000
        /*0a20*/ 	.short	0x0101
        /*0a22*/ 	.byte	0xff
	.zero		1


	//   ....[146]....
        /*0a24*/ 	.word	0x00004580
        /*0a28*/ 	.word	0x000000ff
        /*0a2c*/ 	.word	0x00000280
        /*0a30*/ 	.short	0x0106
        /*0a32*/ 	.byte	0x04
	.zero		1


	//   ....[147]....
        /*0a34*/ 	.word	0x000045a0
        /*0a38*/ 	.word	0x000000ff
        /*0a3c*/ 	.word	0x00000280
        /*0a40*/ 	.short	0x010a
        /*0a42*/ 	.byte	0x04
	.zero		1


	//   ....[148]....
        /*0a44*/ 	.word	0x00004630
        /*0a48*/ 	.word	0x000000ff
        /*0a4c*/ 	.word	0x00000280
        /*0a50*/ 	.short	0x0106
        /*0a52*/ 	.byte	0x07
	.zero		1


	//   ....[149]....
        /*0a54*/ 	.word	0x00004670
        /*0a58*/ 	.word	0x00000000
        /*0a5c*/ 	.word	0x00000280
        /*0a60*/ 	.short	0x010a
        /*0a62*/ 	.byte	0xff
	.zero		1


	//   ....[150]....
        /*0a64*/ 	.word	0x000048c0
        /*0a68*/ 	.word	0x000000ff
        /*0a6c*/ 	.word	0x00000008
        /*0a70*/ 	.short	0x010a
        /*0a72*/ 	.byte	0x05
	.zero		1


	//   ....[151]....
        /*0a74*/ 	.word	0x000048e0
        /*0a78*/ 	.word	0x000000ff
        /*0a7c*/ 	.word	0x00000008
        /*0a80*/ 	.short	0x010a
        /*0a82*/ 	.byte	0x05
	.zero		1


	//   ....[152]....
        /*0a84*/ 	.word	0x00004a70
        /*0a88*/ 	.word	0x000000ff
        /*0a8c*/ 	.word	0x00000008
        /*0a90*/ 	.short	0x010a
        /*0a92*/ 	.byte	0x05
	.zero		1


	//   ....[153]....
        /*0a94*/ 	.word	0x00004a90
        /*0a98*/ 	.word	0x000000ff
        /*0a9c*/ 	.word	0x00000008
        /*0aa0*/ 	.short	0x010a
        /*0aa2*/ 	.byte	0x05
	.zero		1


	//   ....[154]....
        /*0aa4*/ 	.word	0x00004b50
        /*0aa8*/ 	.word	0x000000ff
        /*0aac*/ 	.word	0x00000000
        /*0ab0*/ 	.short	0x0101
        /*0ab2*/ 	.byte	0x04
	.zero		1


	//   ....[155]....
        /*0ab4*/ 	.word	0x00004e50
        /*0ab8*/ 	.word	0x00000000
        /*0abc*/ 	.word	0x00000270
        /*0ac0*/ 	.short	0x010a
        /*0ac2*/ 	.byte	0xff
	.zero		1


	//   ....[156]....
        /*0ac4*/ 	.word	0x00004f10
        /*0ac8*/ 	.word	0x00000000
        /*0acc*/ 	.word	0x00000000
        /*0ad0*/ 	.short	0x0101
        /*0ad2*/ 	.byte	0xff
	.zero		1


	//   ....[157]....
        /*0ad4*/ 	.word	0x00004fd0
        /*0ad8*/ 	.word	0x000000ff
        /*0adc*/ 	.word	0x00000000
        /*0ae0*/ 	.short	0x010a
        /*0ae2*/ 	.byte	0x04
	.zero		1


	//   ....[158]....
        /*0ae4*/ 	.word	0x00004fe0
        /*0ae8*/ 	.word	0x000000ff
        /*0aec*/ 	.word	0x000002b0
        /*0af0*/ 	.short	0x010a
        /*0af2*/ 	.byte	0x17
	.zero		1


	//   ....[159]....
        /*0af4*/ 	.word	0x00005090
        /*0af8*/ 	.word	0x000000ff
        /*0afc*/ 	.word	0x00000000
        /*0b00*/ 	.short	0x010a
        /*0b02*/ 	.byte	0x05
	.zero		1


	//   ....[160]....
        /*0b04*/ 	.word	0x000051d0
        /*0b08*/ 	.word	0x000000ff
        /*0b0c*/ 	.word	0x00000000
        /*0b10*/ 	.short	0x010a
        /*0b12*/ 	.byte	0x04
	.zero		1


	//   ....[161]....
        /*0b14*/ 	.word	0x00005420
        /*0b18*/ 	.word	0x000000ff
        /*0b1c*/ 	.word	0x00000000
        /*0b20*/ 	.short	0x010a
        /*0b22*/ 	.byte	0x04
	.zero		1


	//   ....[162]....
        /*0b24*/ 	.word	0x000054b0
        /*0b28*/ 	.word	0x000000ff
        /*0b2c*/ 	.word	0x00000000
        /*0b30*/ 	.short	0x010a
        /*0b32*/ 	.byte	0x05
	.zero		1


	//   ....[163]....
        /*0b34*/ 	.word	0x00005540
        /*0b38*/ 	.word	0x000000ff
        /*0b3c*/ 	.word	0x00000000
        /*0b40*/ 	.short	0x010a
        /*0b42*/ 	.byte	0x05
	.zero		1


	//   ....[164]....
        /*0b44*/ 	.word	0x000055e0
        /*0b48*/ 	.word	0x00000000
        /*0b4c*/ 	.word	0x00000000
        /*0b50*/ 	.short	0x010a
        /*0b52*/ 	.byte	0xff
	.zero		1


	//   ....[165]....
        /*0b54*/ 	.word	0x00005620
        /*0b58*/ 	.word	0x00000000
        /*0b5c*/ 	.word	0x00000000
        /*0b60*/ 	.short	0x010a
        /*0b62*/ 	.byte	0xff
	.zero		1


	//   ....[166]....
        /*0b64*/ 	.word	0x00005690
        /*0b68*/ 	.word	0x000000ff
        /*0b6c*/ 	.word	0x00000000
        /*0b70*/ 	.short	0x0101
        /*0b72*/ 	.byte	0x04
	.zero		1


	//   ....[167]....
        /*0b74*/ 	.word	0x000056d0
        /*0b78*/ 	.word	0x000000ff
        /*0b7c*/ 	.word	0x000002f0
        /*0b80*/ 	.short	0x010a
        /*0b82*/ 	.byte	0x11
	.zero		1


	//   ....[168]....
        /*0b84*/ 	.word	0x00005720
        /*0b88*/ 	.word	0x000000ff
        /*0b8c*/ 	.word	0x00000000
        /*0b90*/ 	.short	0x0101
        /*0b92*/ 	.byte	0x04
	.zero		1


	//   ....[169]....
        /*0b94*/ 	.word	0x00005b90
        /*0b98*/ 	.word	0x0000000c
        /*0b9c*/ 	.word	0x00000270
        /*0ba0*/ 	.short	0x010a
        /*0ba2*/ 	.byte	0xff
	.zero		1


	//   ....[170]....
        /*0ba4*/ 	.word	0x00005d00
        /*0ba8*/ 	.word	0x00000000
        /*0bac*/ 	.word	0x00000000
        /*0bb0*/ 	.short	0x0101
        /*0bb2*/ 	.byte	0xff
	.zero		1


	//   ....[171]....
        /*0bb4*/ 	.word	0x00006180
        /*0bb8*/ 	.word	0x000000ff
        /*0bbc*/ 	.word	0x00000268
        /*0bc0*/ 	.short	0x010a
        /*0bc2*/ 	.byte	0x1d
	.zero		1


	//   ....[172]....
        /*0bc4*/ 	.word	0x00006340
        /*0bc8*/ 	.word	0x000000ff
        /*0bcc*/ 	.word	0x00000248
        /*0bd0*/ 	.short	0x010a
        /*0bd2*/ 	.byte	0x04
	.zero		1


	//   ....[173]....
        /*0bd4*/ 	.word	0x00006590
        /*0bd8*/ 	.word	0x000000ff
        /*0bdc*/ 	.word	0x00000230
        /*0be0*/ 	.short	0x010b
        /*0be2*/ 	.byte	0x04
	.zero		1


	//   ....[174]....
        /*0be4*/ 	.word	0x000065a0
        /*0be8*/ 	.word	0x000000ff
        /*0bec*/ 	.word	0x00000000
        /*0bf0*/ 	.short	0x0101
        /*0bf2*/ 	.byte	0x10
	.zero		1


	//   ....[175]....
        /*0bf4*/ 	.word	0x000065b0
        /*0bf8*/ 	.word	0x000000ff
        /*0bfc*/ 	.word	0x00000248
        /*0c00*/ 	.short	0x010a
        /*0c02*/ 	.byte	0x05
	.zero		1


	//   ....[176]....
        /*0c04*/ 	.word	0x00006810
        /*0c08*/ 	.word	0x000000ff
        /*0c0c*/ 	.word	0x00000230
        /*0c10*/ 	.short	0x010b
        /*0c12*/ 	.byte	0x05
	.zero		1


	//   ....[177]....
        /*0c14*/ 	.word	0x00006820
        /*0c18*/ 	.word	0x000000ff
        /*0c1c*/ 	.word	0x00000000
        /*0c20*/ 	.short	0x0101
        /*0c22*/ 	.byte	0x04
	.zero		1


	//   ....[178]....
        /*0c24*/ 	.word	0x000068e0
        /*0c28*/ 	.word	0x000000ff
        /*0c2c*/ 	.word	0x00000000
        /*0c30*/ 	.short	0x010a
        /*0c32*/ 	.byte	0x04
	.zero		1


	//   ....[179]....
        /*0c34*/ 	.word	0x00006970
        /*0c38*/ 	.word	0x000000ff
        /*0c3c*/ 	.word	0x00000000
        /*0c40*/ 	.short	0x010a
        /*0c42*/ 	.byte	0x05
	.zero		1


	//   ....[180]....
        /*0c44*/ 	.word	0x00006a10
        /*0c48*/ 	.word	0x00000000
        /*0c4c*/ 	.word	0x00000000
        /*0c50*/ 	.short	0x010a
        /*0c52*/ 	.byte	0xff
	.zero		1


	//   ....[181]....
        /*0c54*/ 	.word	0x00006d60
        /*0c58*/ 	.word	0x00000003
        /*0c5c*/ 	.word	0x00000270
        /*0c60*/ 	.short	0x010a
        /*0c62*/ 	.byte	0xff
	.zero		1


	//   ....[182]....
        /*0c64*/ 	.word	0x00006ee0
        /*0c68*/ 	.word	0x00000000
        /*0c6c*/ 	.word	0x00000000
        /*0c70*/ 	.short	0x0101
        /*0c72*/ 	.byte	0xff
	.zero		1


	//   ....[183]....
        /*0c74*/ 	.word	0x00007a70
        /*0c78*/ 	.word	0x00000000
        /*0c7c*/ 	.word	0x00000230
        /*0c80*/ 	.short	0x010a
        /*0c82*/ 	.byte	0xff
	.zero		1


	//   ....[184]....
        /*0c84*/ 	.word	0x00007aa0
        /*0c88*/ 	.word	0x00000035
        /*0c8c*/ 	.word	0x00000290
        /*0c90*/ 	.short	0x010a
        /*0c92*/ 	.byte	0xff
	.zero		1


	//   ....[185]....
        /*0c94*/ 	.word	0x00007bb0
        /*0c98*/ 	.word	0x00000000
        /*0c9c*/ 	.word	0x00000230
        /*0ca0*/ 	.short	0x010a
        /*0ca2*/ 	.byte	0xff
	.zero		1


	//   ....[186]....
        /*0ca4*/ 	.word	0x00007cc0
        /*0ca8*/ 	.word	0x00000035
        /*0cac*/ 	.word	0x00000290
        /*0cb0*/ 	.short	0x010a
        /*0cb2*/ 	.byte	0xff
	.zero		1


	//   ....[187]....
        /*0cb4*/ 	.word	0x000084e0
        /*0cb8*/ 	.word	0x00000000
        /*0cbc*/ 	.word	0x00000000
        /*0cc0*/ 	.short	0x0101
        /*0cc2*/ 	.byte	0xff
	.zero		1


	//   ....[188]....
        /*0cc4*/ 	.word	0x000084f0
        /*0cc8*/ 	.word	0x00000003
        /*0ccc*/ 	.word	0x00000230
        /*0cd0*/ 	.short	0x010a
        /*0cd2*/ 	.byte	0xff
	.zero		1


	//   ....[189]....
        /*0cd4*/ 	.word	0x000085b0
        /*0cd8*/ 	.word	0x00000003
        /*0cdc*/ 	.word	0x00000230
        /*0ce0*/ 	.short	0x010a
        /*0ce2*/ 	.byte	0xff
	.zero		1


	//   ....[190]....
        /*0ce4*/ 	.word	0x00008860
        /*0ce8*/ 	.word	0x00000035
        /*0cec*/ 	.word	0x00000000
        /*0cf0*/ 	.short	0x0101
        /*0cf2*/ 	.byte	0xff
	.zero		1


	//   ....[191]....
        /*0cf4*/ 	.word	0x00008ee0
        /*0cf8*/ 	.word	0x00000000
        /*0cfc*/ 	.word	0x00000000
        /*0d00*/ 	.short	0x0101
        /*0d02*/ 	.byte	0xff
	.zero		1


	//   ....[192]....
        /*0d04*/ 	.word	0x000091a0
        /*0d08*/ 	.word	0x000000ff
        /*0d0c*/ 	.word	0x00000000
        /*0d10*/ 	.short	0x0101
        /*0d12*/ 	.byte	0x04
	.zero		1


	//   ....[193]....
        /*0d14*/ 	.word	0x000091c0
        /*0d18*/ 	.word	0x00000000
        /*0d1c*/ 	.word	0x000002e0
        /*0d20*/ 	.short	0x010a
        /*0d22*/ 	.byte	0xff
	.zero		1


	//   ....[194]....
        /*0d24*/ 	.word	0x00009220
        /*0d28*/ 	.word	0x00000000
        /*0d2c*/ 	.word	0x00000118
        /*0d30*/ 	.short	0x010a
        /*0d32*/ 	.byte	0xff
	.zero		1


	//   ....[195]....
        /*0d34*/ 	.word	0x00009280
        /*0d38*/ 	.word	0x00000000
        /*0d3c*/ 	.word	0x00000118
        /*0d40*/ 	.short	0x010a
        /*0d42*/ 	.byte	0xff
	.zero		1


	//   ....[196]....
        /*0d44*/ 	.word	0x000092d0
        /*0d48*/ 	.word	0x00000003
        /*0d4c*/ 	.word	0x00000270
        /*0d50*/ 	.short	0x010a
        /*0d52*/ 	.byte	0xff
	.zero		1


	//   ....[197]....
        /*0d54*/ 	.word	0x00009330
        /*0d58*/ 	.word	0x00000000
        /*0d5c*/ 	.word	0x00000000
        /*0d60*/ 	.short	0x010a
        /*0d62*/ 	.byte	0xff
	.zero		1


	//   ....[198]....
        /*0d64*/ 	.word	0x00009390
        /*0d68*/ 	.word	0x00000000
        /*0d6c*/ 	.word	0x00000000
        /*0d70*/ 	.short	0x010a
        /*0d72*/ 	.byte	0xff
	.zero		1


	//   ....[199]....
        /*0d74*/ 	.word	0x000093f0
        /*0d78*/ 	.word	0x00000000
        /*0d7c*/ 	.word	0x00000000
        /*0d80*/ 	.short	0x010a
        /*0d82*/ 	.byte	0xff
	.zero		1


	//   ....[200]....
        /*0d84*/ 	.word	0x00009450
        /*0d88*/ 	.word	0x00000000
        /*0d8c*/ 	.word	0x00000000
        /*0d90*/ 	.short	0x010a
        /*0d92*/ 	.byte	0xff
	.zero		1


	//   ....[201]....
        /*0d94*/ 	.word	0x000094b0
        /*0d98*/ 	.word	0x00000000
        /*0d9c*/ 	.word	0x00000000
        /*0da0*/ 	.short	0x010a
        /*0da2*/ 	.byte	0xff
	.zero		1


	//   ....[202]....
        /*0da4*/ 	.word	0x00009510
        /*0da8*/ 	.word	0x00000000
        /*0dac*/ 	.word	0x00000000
        /*0db0*/ 	.short	0x010a
        /*0db2*/ 	.byte	0xff
	.zero		1


	//   ....[203]....
        /*0db4*/ 	.word	0x00009570
        /*0db8*/ 	.word	0x00000000
        /*0dbc*/ 	.word	0x00000000
        /*0dc0*/ 	.short	0x010a
        /*0dc2*/ 	.byte	0xff
	.zero		1


	//   ....[204]....
        /*0dc4*/ 	.word	0x000095d0
        /*0dc8*/ 	.word	0x00000000
        /*0dcc*/ 	.word	0x00000000
        /*0dd0*/ 	.short	0x010a
        /*0dd2*/ 	.byte	0xff
	.zero		1


	//   ....[205]....
        /*0dd4*/ 	.word	0x00009630
        /*0dd8*/ 	.word	0x00000000
        /*0ddc*/ 	.word	0x00000000
        /*0de0*/ 	.short	0x010a
        /*0de2*/ 	.byte	0xff
	.zero		1


	//   ....[206]....
        /*0de4*/ 	.word	0x00009690
        /*0de8*/ 	.word	0x00000000
        /*0dec*/ 	.word	0x00000000
        /*0df0*/ 	.short	0x010a
        /*0df2*/ 	.byte	0xff
	.zero		1


	//   ....[207]....
        /*0df4*/ 	.word	0x000096f0
        /*0df8*/ 	.word	0x00000000
        /*0dfc*/ 	.word	0x00000000
        /*0e00*/ 	.short	0x010a
        /*0e02*/ 	.byte	0xff
	.zero		1


	//   ....[208]....
        /*0e04*/ 	.word	0x00009750
        /*0e08*/ 	.word	0x00000000
        /*0e0c*/ 	.word	0x00000000
        /*0e10*/ 	.short	0x010a
        /*0e12*/ 	.byte	0xff
	.zero		1


	//   ....[209]....
        /*0e14*/ 	.word	0x000097b0
        /*0e18*/ 	.word	0x00000000
        /*0e1c*/ 	.word	0x00000000
        /*0e20*/ 	.short	0x010a
        /*0e22*/ 	.byte	0xff
	.zero		1


	//   ....[210]....
        /*0e24*/ 	.word	0x00009810
        /*0e28*/ 	.word	0x00000000
        /*0e2c*/ 	.word	0x00000000
        /*0e30*/ 	.short	0x010a
        /*0e32*/ 	.byte	0xff
	.zero		1


	//   ....[211]....
        /*0e34*/ 	.word	0x00009870
        /*0e38*/ 	.word	0x00000000
        /*0e3c*/ 	.word	0x00000000
        /*0e40*/ 	.short	0x010a
        /*0e42*/ 	.byte	0xff
	.zero		1


	//   ....[212]....
        /*0e44*/ 	.word	0x000098d0
        /*0e48*/ 	.word	0x00000000
        /*0e4c*/ 	.word	0x00000000
        /*0e50*/ 	.short	0x010a
        /*0e52*/ 	.byte	0xff
	.zero		1


	//   ....[213]....
        /*0e54*/ 	.word	0x00009930
        /*0e58*/ 	.word	0x00000000
        /*0e5c*/ 	.word	0x00000000
        /*0e60*/ 	.short	0x010a
        /*0e62*/ 	.byte	0xff
	.zero		1


	//   ....[214]....
        /*0e64*/ 	.word	0x00009990
        /*0e68*/ 	.word	0x00000000
        /*0e6c*/ 	.word	0x00000000
        /*0e70*/ 	.short	0x010a
        /*0e72*/ 	.byte	0xff
	.zero		1


	//   ....[215]....
        /*0e74*/ 	.word	0x000099f0
        /*0e78*/ 	.word	0x00000000
        /*0e7c*/ 	.word	0x00000000
        /*0e80*/ 	.short	0x010a
        /*0e82*/ 	.byte	0xff
	.zero		1


	//   ....[216]....
        /*0e84*/ 	.word	0x00009a50
        /*0e88*/ 	.word	0x00000000
        /*0e8c*/ 	.word	0x00000000
        /*0e90*/ 	.short	0x010a
        /*0e92*/ 	.byte	0xff
	.zero		1


	//   ....[217]....
        /*0e94*/ 	.word	0x00009ab0
        /*0e98*/ 	.word	0x00000000
        /*0e9c*/ 	.word	0x00000000
        /*0ea0*/ 	.short	0x010a
        /*0ea2*/ 	.byte	0xff
	.zero		1


	//   ....[218]....
        /*0ea4*/ 	.word	0x00009b10
        /*0ea8*/ 	.word	0x00000000
        /*0eac*/ 	.word	0x00000000
        /*0eb0*/ 	.short	0x010a
        /*0eb2*/ 	.byte	0xff
	.zero		1


	//   ....[219]....
        /*0eb4*/ 	.word	0x00009b70
        /*0eb8*/ 	.word	0x00000000
        /*0ebc*/ 	.word	0x00000000
        /*0ec0*/ 	.short	0x010a
        /*0ec2*/ 	.byte	0xff
	.zero		1


	//   ....[220]....
        /*0ec4*/ 	.word	0x00009bd0
        /*0ec8*/ 	.word	0x00000000
        /*0ecc*/ 	.word	0x00000000
        /*0ed0*/ 	.short	0x010a
        /*0ed2*/ 	.byte	0xff
	.zero		1


	//   ....[221]....
        /*0ed4*/ 	.word	0x00009c30
        /*0ed8*/ 	.word	0x00000000
        /*0edc*/ 	.word	0x00000000
        /*0ee0*/ 	.short	0x010a
        /*0ee2*/ 	.byte	0xff
	.zero		1


	//   ....[222]....
        /*0ee4*/ 	.word	0x00009c90
        /*0ee8*/ 	.word	0x00000000
        /*0eec*/ 	.word	0x00000000
        /*0ef0*/ 	.short	0x010a
        /*0ef2*/ 	.byte	0xff
	.zero		1


	//   ....[223]....
        /*0ef4*/ 	.word	0x00009cf0
        /*0ef8*/ 	.word	0x00000000
        /*0efc*/ 	.word	0x00000000
        /*0f00*/ 	.short	0x010a
        /*0f02*/ 	.byte	0xff
	.zero		1


	//   ....[224]....
        /*0f04*/ 	.word	0x00009d50
        /*0f08*/ 	.word	0x00000000
        /*0f0c*/ 	.word	0x00000000
        /*0f10*/ 	.short	0x010a
        /*0f12*/ 	.byte	0xff
	.zero		1


	//   ....[225]....
        /*0f14*/ 	.word	0x00009db0
        /*0f18*/ 	.word	0x00000000
        /*0f1c*/ 	.word	0x00000000
        /*0f20*/ 	.short	0x010a
        /*0f22*/ 	.byte	0xff
	.zero		1


	//   ....[226]....
        /*0f24*/ 	.word	0x00009e10
        /*0f28*/ 	.word	0x00000000
        /*0f2c*/ 	.word	0x00000000
        /*0f30*/ 	.short	0x010a
        /*0f32*/ 	.byte	0xff
	.zero		1


	//   ....[227]....
        /*0f34*/ 	.word	0x00009e70
        /*0f38*/ 	.word	0x00000000
        /*0f3c*/ 	.word	0x00000000
        /*0f40*/ 	.short	0x010a
        /*0f42*/ 	.byte	0xff
	.zero		1


	//   ....[228]....
        /*0f44*/ 	.word	0x00009ed0
        /*0f48*/ 	.word	0x00000000
        /*0f4c*/ 	.word	0x00000000
        /*0f50*/ 	.short	0x010a
        /*0f52*/ 	.byte	0xff
	.zero		1


	//   ....[229]....
        /*0f54*/ 	.word	0x00009f30
        /*0f58*/ 	.word	0x00000000
        /*0f5c*/ 	.word	0x00000000
        /*0f60*/ 	.short	0x010a
        /*0f62*/ 	.byte	0xff
	.zero		1


	//   ....[230]....
        /*0f64*/ 	.word	0x00009f90
        /*0f68*/ 	.word	0x00000000
        /*0f6c*/ 	.word	0x00000000
        /*0f70*/ 	.short	0x010a
        /*0f72*/ 	.byte	0xff
	.zero		1


	//   ....[231]....
        /*0f74*/ 	.word	0x00009fe0
        /*0f78*/ 	.word	0x00000000
        /*0f7c*/ 	.word	0x000002d0
        /*0f80*/ 	.short	0x010a
        /*0f82*/ 	.byte	0xff
	.zero		1


	//   ....[232]....
        /*0f84*/ 	.word	0x0000a040
        /*0f88*/ 	.word	0x00000000
        /*0f8c*/ 	.word	0x00000280
        /*0f90*/ 	.short	0x010a
        /*0f92*/ 	.byte	0xff
	.zero		1


	//   ....[233]....
        /*0f94*/ 	.word	0x0000a090
        /*0f98*/ 	.word	0x00000000
        /*0f9c*/ 	.word	0x00000270
        /*0fa0*/ 	.short	0x010a
        /*0fa2*/ 	.byte	0xff
	.zero		1


	//   ....[234]....
        /*0fa4*/ 	.word	0x0000a0f0
        /*0fa8*/ 	.word	0x00000000
        /*0fac*/ 	.word	0x00000280
        /*0fb0*/ 	.short	0x010a
        /*0fb2*/ 	.byte	0xff
	.zero		1


	//   ....[235]....
        /*0fb4*/ 	.word	0x0000a150
        /*0fb8*/ 	.word	0x00000005
        /*0fbc*/ 	.word	0x00000008
        /*0fc0*/ 	.short	0x010a
        /*0fc2*/ 	.byte	0xff
	.zero		1


	//   ....[236]....
        /*0fc4*/ 	.word	0x0000a230
        /*0fc8*/ 	.word	0x00000003
        /*0fcc*/ 	.word	0x00000008
        /*0fd0*/ 	.short	0x010a
        /*0fd2*/ 	.byte	0xff
	.zero		1


	//   ....[237]....
        /*0fd4*/ 	.word	0x0000a280
        /*0fd8*/ 	.word	0x00000000
        /*0fdc*/ 	.word	0x00000270
        /*0fe0*/ 	.short	0x010a
        /*0fe2*/ 	.byte	0xff
	.zero		1


	//   ....[238]....
        /*0fe4*/ 	.word	0x0000a2e0
        /*0fe8*/ 	.word	0x00000000
        /*0fec*/ 	.word	0x000002b0
        /*0ff0*/ 	.short	0x010a
        /*0ff2*/ 	.byte	0xff
	.zero		1


	//   ....[239]....
        /*0ff4*/ 	.word	0x0000a340
        /*0ff8*/ 	.word	0x00000000
        /*0ffc*/ 	.word	0x00000000
        /*1000*/ 	.short	0x010a
        /*1002*/ 	.byte	0xff
	.zero		1


	//   ....[240]....
        /*1004*/ 	.word	0x0000a3a0
        /*1008*/ 	.word	0x00000000
        /*100c*/ 	.word	0x00000000
        /*1010*/ 	.short	0x010a
        /*1012*/ 	.byte	0xff
	.zero		1


	//   ....[241]....
        /*1014*/ 	.word	0x0000a400
        /*1018*/ 	.word	0x00000000
        /*101c*/ 	.word	0x00000000
        /*1020*/ 	.short	0x010a
        /*1022*/ 	.byte	0xff
	.zero		1


	//   ....[242]....
        /*1024*/ 	.word	0x0000a460
        /*1028*/ 	.word	0x00000000
        /*102c*/ 	.word	0x00000000
        /*1030*/ 	.short	0x010a
        /*1032*/ 	.byte	0xff
	.zero		1


	//   ....[243]....
        /*1034*/ 	.word	0x0000a4c0
        /*1038*/ 	.word	0x00000000
        /*103c*/ 	.word	0x000002f0
        /*1040*/ 	.short	0x010a
        /*1042*/ 	.byte	0xff
	.zero		1


	//   ....[244]....
        /*1044*/ 	.word	0x0000a510
        /*1048*/ 	.word	0x0000000c
        /*104c*/ 	.word	0x00000270
        /*1050*/ 	.short	0x010a
        /*1052*/ 	.byte	0xff
	.zero		1


	//   ....[245]....
        /*1054*/ 	.word	0x0000a570
        /*1058*/ 	.word	0x00000000
        /*105c*/ 	.word	0x00000268
        /*1060*/ 	.short	0x010a
        /*1062*/ 	.byte	0xff
	.zero		1


	//   ....[246]....
        /*1064*/ 	.word	0x0000a5d0
        /*1068*/ 	.word	0x00000000
        /*106c*/ 	.word	0x00000248
        /*1070*/ 	.short	0x010a
        /*1072*/ 	.byte	0xff
	.zero		1


	//   ....[247]....
        /*1074*/ 	.word	0x0000a630
        /*1078*/ 	.word	0x00000000
        /*107c*/ 	.word	0x00000248
        /*1080*/ 	.short	0x010a
        /*1082*/ 	.byte	0xff
	.zero		1


	//   ....[248]....
        /*1084*/ 	.word	0x0000a690
        /*1088*/ 	.word	0x00000000
        /*108c*/ 	.word	0x00000000
        /*1090*/ 	.short	0x010a
        /*1092*/ 	.byte	0xff
	.zero		1


	//   ....[249]....
        /*1094*/ 	.word	0x0000a6f0
        /*1098*/ 	.word	0x00000000
        /*109c*/ 	.word	0x00000000
        /*10a0*/ 	.short	0x010a
        /*10a2*/ 	.byte	0xff
	.zero		1


	//   ....[250]....
        /*10a4*/ 	.word	0x0000a740
        /*10a8*/ 	.word	0x00000003
        /*10ac*/ 	.word	0x00000270
        /*10b0*/ 	.short	0x010a
        /*10b2*/ 	.byte	0xff
	.zero		1


	//   ....[251]....
        /*10b4*/ 	.word	0x0000a790
        /*10b8*/ 	.word	0x00000000
        /*10bc*/ 	.word	0x00000230
        /*10c0*/ 	.short	0x010a
        /*10c2*/ 	.byte	0xff
	.zero		1


	//   ....[252]....
        /*10c4*/ 	.word	0x0000a7e0
        /*10c8*/ 	.word	0x00000035
        /*10cc*/ 	.word	0x00000290
        /*10d0*/ 	.short	0x010a
        /*10d2*/ 	.byte	0xff
	.zero		1


	//   ....[253]....
        /*10d4*/ 	.word	0x0000a830
        /*10d8*/ 	.word	0x00000003
        /*10dc*/ 	.word	0x00000230
        /*10e0*/ 	.short	0x010a
        /*10e2*/ 	.byte	0xff
	.zero		1


	//----- nvinfo : EIATTR_NUM_MBARRIERS
	.align		4
.L_47:
        /*10e4*/ 	.byte	0x03, 0x38
        /*10e6*/ 	.short	0x005f


	//----- nvinfo : EIATTR_EXIT_INSTR_OFFSETS
	.align		4
        /*10e8*/ 	.byte	0x04, 0x1c
        /*10ea*/ 	.short	(.L_49 - .L_48)


	//   ....[0]....
.L_48:
        /*10ec*/ 	.word	0x00004130


	//   ....[1]....
        /*10f0*/ 	.word	0x00004640


	//   ....[2]....
        /*10f4*/ 	.word	0x000046a0


	//   ....[3]....
        /*10f8*/ 	.word	0x00005950


	//   ....[4]....
        /*10fc*/ 	.word	0x00006a40


	//   ....[5]....
        /*1100*/ 	.word	0x00006a80


	//   ....[6]....
        /*1104*/ 	.word	0x00009080


	//   ....[7]....
        /*1108*/ 	.word	0x00009100


	//   ....[8]....
        /*110c*/ 	.word	0x00009130


	//   ....[9]....
        /*1110*/ 	.word	0x000091b0


	//----- nvinfo : EIATTR_MAX_THREADS
	.align		4
.L_49:
        /*1114*/ 	.byte	0x04, 0x05
        /*1116*/ 	.short	(.L_51 - .L_50)
.L_50:
        /*1118*/ 	.word	0x00000100
        /*111c*/ 	.word	0x00000001
        /*1120*/ 	.word	0x00000001


	//----- nvinfo : EIATTR_CRS_STACK_SIZE
	.align		4
.L_51:
        /*1124*/ 	.byte	0x04, 0x1e
        /*1126*/ 	.short	(.L_53 - .L_52)
.L_52:
        /*1128*/ 	.word	0x00000000


	//----- nvinfo : EIATTR_CBANK_PARAM_SIZE
	.align		4
.L_53:
        /*112c*/ 	.byte	0x03, 0x19
        /*112e*/ 	.short	0x0800


	//----- nvinfo : EIATTR_PARAM_CBANK
	.align		4
        /*1130*/ 	.byte	0x04, 0x0a
        /*1132*/ 	.short	(.L_55 - .L_54)
	.align		4
.L_54:
        /*1134*/ 	.word	index@(.nv.constant0._ZN7cutlass13device_kernelINS_4gemm6kernel13GemmUniversalIN4cute5tupleIJiiiiEEENS1_10collective13CollectiveMmaINS1_35MainloopSm100TmaUmmaWarpSpecializedILi35ELi2ELi4ENS5_IJNS4_1CILi2EEESB_NSA_ILi1EEEEEEEENS5_IJNSA_ILi128EEENSA_ILi64EEENSA_ILi32EEEEEENS_6half_tENS5_IJlSC_lEEESJ_SK_NS4_8TiledMMAINS4_8MMA_AtomIJNS4_26SM100_MMA_F16BF16_2x1SM_SSISJ_SJ_fLi128ELi64ELNS4_4UMMA5MajorE0ELSP_0ELNSO_7ScaleInE0ELSQ_0EEEEEENS4_6LayoutINS5_IJSC_SC_SC_EEENS5_IJNSA_ILi0EEESV_SV_EEEEENS5_IJNS4_10UnderscoreESY_SY_EEEEENS4_28SM100_TMA_2SM_LOAD_MULTICASTENS4_14ComposedLayoutINS4_7SwizzleILi2ELi4ELi3EEENS4_18smem_ptr_flag_bitsILi16EEENST_INS5_IJNSA_ILi8EEESH_EEENS5_IJSH_SC_EEEEEEEvNS4_8identityENS4_18SM100_TMA_2SM_LOADES1B_vS1C_EENS_8epilogue10collective18CollectiveEpilogueINS1F_23Sm100TmaWarpSpecializedILi3ELi2ELi16ELb1ELb0EEEJNS5_IJSG_SG_SH_EEENS5_IJNST_ISG_SC_EENST_INS5_IJNSA_ILi16EEESB_EEENS5_IJSC_SH_EEEEEEEESJ_SK_SJ_SK_NS1F_6fusion15FusionCallbacksIS1J_NS1R_17LinearCombinationISJ_fSJ_fLNS_15FloatRoundStyleE2EEES1K_S1Q_JEEENS4_5SM1004TMEM4LOAD26SM100_TMEM_LOAD_32dp32b16xENS4_13SM90_TMA_LOADENS12_INS13_ILi1ELi4ELi3EEES16_NST_INS5_IJS17_S1M_EEENS5_IJS1M_SC_EEEEEEENS4_39AutoVectorizingCopyWithAssumedAlignmentILi128EEENS4_14SM90_TMA_STOREES26_S28_S28_EEEvvEEEEvNT_6ParamsE)
        /*1138*/ 	.short	0x0380
        /*113a*/ 	.short	0x0800


	//----- nvinfo : EIATTR_SW_WAR
	.align		4
.L_55:
        /*113c*/ 	.byte	0x04, 0x36
        /*113e*/ 	.short	(.L_57 - .L_56)
.L_56:
        /*1140*/ 	.word	0x00000008
.L_57:


//--------------------- .nv.callgraph             --------------------------
	.section	.nv.callgraph,"",@"SHT_CUDA_CALLGRAPH"
	.align	4
	.sectionentsize	8
	.align		4
        /*0000*/ 	.word	0x00000000
	.align		4
        /*0004*/ 	.word	0xffffffff
	.align		4
        /*0008*/ 	.word	index@(_ZN7cutlass13device_kernelINS_4gemm6kernel13GemmUniversalIN4cute5tupleIJiiiiEEENS1_10collective13CollectiveMmaINS1_35MainloopSm100TmaUmmaWarpSpecializedILi35ELi2ELi4ENS5_IJNS4_1CILi2EEESB_NSA_ILi1EEEEEEEENS5_IJNSA_ILi128EEENSA_ILi64EEENSA_ILi32EEEEEENS_6half_tENS5_IJlSC_lEEESJ_SK_NS4_8TiledMMAINS4_8MMA_AtomIJNS4_26SM100_MMA_F16BF16_2x1SM_SSISJ_SJ_fLi128ELi64ELNS4_4UMMA5MajorE0ELSP_0ELNSO_7ScaleInE0ELSQ_0EEEEEENS4_6LayoutINS5_IJSC_SC_SC_EEENS5_IJNSA_ILi0EEESV_SV_EEEEENS5_IJNS4_10UnderscoreESY_SY_EEEEENS4_28SM100_TMA_2SM_LOAD_MULTICASTENS4_14ComposedLayoutINS4_7SwizzleILi2ELi4ELi3EEENS4_18smem_ptr_flag_bitsILi16EEENST_INS5_IJNSA_ILi8EEESH_EEENS5_IJSH_SC_EEEEEEEvNS4_8identityENS4_18SM100_TMA_2SM_LOADES1B_vS1C_EENS_8epilogue10collective18CollectiveEpilogueINS1F_23Sm100TmaWarpSpecializedILi3ELi2ELi16ELb1ELb0EEEJNS5_IJSG_SG_SH_EEENS5_IJNST_ISG_SC_EENST_INS5_IJNSA_ILi16EEESB_EEENS5_IJSC_SH_EEEEEEEESJ_SK_SJ_SK_NS1F_6fusion15FusionCallbacksIS1J_NS1R_17LinearCombinationISJ_fSJ_fLNS_15FloatRoundStyleE2EEES1K_S1Q_JEEENS4_5SM1004TMEM4LOAD26SM100_TMEM_LOAD_32dp32b16xENS4_13SM90_TMA_LOADENS12_INS13_ILi1ELi4ELi3EEES16_NST_INS5_IJS17_S1M_EEENS5_IJS1M_SC_EEEEEEENS4_39AutoVectorizingCopyWithAssumedAlignmentILi128EEENS4_14SM90_TMA_STOREES26_S28_S28_EEEvvEEEEvNT_6ParamsE)
	.align		4
        /*000c*/ 	.word	index@(__assertfail)
	.align		4
        /*0010*/ 	.word	0x00000000
	.align		4
        /*0014*/ 	.word	0xfffffffe
	.align		4
        /*0018*/ 	.word	0x00000000
	.align		4
        /*001c*/ 	.word	0xfffffffd
	.align		4
        /*0020*/ 	.word	0x00000000
	.align		4
        /*0024*/ 	.word	0xfffffffc


//--------------------- .nv.constant4             --------------------------
	.section	.nv.constant4,"a",@progbits
	.align	8
	.align		8
.nv.constant4:
        /*0000*/ 	.dword	__assertfail
	.align		8
        /*0008*/ 	.dword	__unnamed_1
	.align		8
        /*0010*/ 	.dword	__unnamed_2
	.align		8
        /*0018*/ 	.dword	_ZN39_INTERNAL_45b49947_4_k_cu_775b9558_68764cuda3std3__45__cpo5beginE
	.align		8
        /*0020*/ 	.dword	_ZN39_INTERNAL_45b49947_4_k_cu_775b9558_68764cuda3std3__45__cpo3endE
	.align		8
        /*0028*/ 	.dword	_ZN39_INTERNAL_45b49947_4_k_cu_775b9558_68764cuda3std3__45__cpo6cbeginE
	.align		8
        /*0030*/ 	.dword	_ZN39_INTERNAL_45b49947_4_k_cu_775b9558_68764cuda3std3__45__cpo4cendE
	.align		8
        /*0038*/ 	.dword	_ZN39_INTERNAL_45b49947_4_k_cu_775b9558_68764cuda3std3__441_GLOBAL__N__45b49947_4_k_cu_775b9558_68766ignoreE
	.align		8
        /*0040*/ 	.dword	_ZN39_INTERNAL_45b49947_4_k_cu_775b9558_68764cuda3std3__419piecewise_constructE
	.align		8
        /*0048*/ 	.dword	_ZN39_INTERNAL_45b49947_4_k_cu_775b9558_68764cuda3std3__48in_placeE
	.align		8
        /*0050*/ 	.dword	_ZN39_INTERNAL_45b49947_4_k_cu_775b9558_68764cuda3std6ranges3__45__cpo4swapE
	.align		8
        /*0058*/ 	.dword	_ZN39_INTERNAL_45b49947_4_k_cu_775b9558_68764cuda3std6ranges3__45__cpo9iter_moveE
	.align		8
        /*0060*/ 	.dword	_ZN39_INTERNAL_45b49947_4_k_cu_775b9558_68764cute7productE
	.align		8
        /*0068*/ 	.dword	_ZN39_INTERNAL_45b49947_4_k_cu_775b9558_68764cute1_E
	.align		8
        /*0070*/ 	.dword	$str$25
	.align		8
        /*0078*/ 	.dword	$str$26
	.align		8
        /*0080*/ 	.dword	$str$27
	.align		8
        /*0088*/ 	.dword	$str$28


//--------------------- .text._ZN7cutlass13device_kernelINS_4gemm6kernel13GemmUniversalIN4cute5tupleIJiiiiEEENS1_10collective13CollectiveMmaINS1_35MainloopSm100TmaUmmaWarpSpecializedILi35ELi2ELi4ENS5_IJNS4_1CILi2EEESB_NSA_ILi1EEEEEEEENS5_IJNSA_ILi128EEENSA_ILi64EEENSA_ILi32EEEEEENS_6half_tENS5_IJlSC_lEEESJ_SK_NS4_8TiledMMAINS4_8MMA_AtomIJNS4_26SM100_MMA_F16BF16_2x1SM_SSISJ_SJ_fLi128ELi64ELNS4_4UMMA5MajorE0ELSP_0ELNSO_7ScaleInE0ELSQ_0EEEEEENS4_6LayoutINS5_IJSC_SC_SC_EEENS5_IJNSA_ILi0EEESV_SV_EEEEENS5_IJNS4_10UnderscoreESY_SY_EEEEENS4_28SM100_TMA_2SM_LOAD_MULTICASTENS4_14ComposedLayoutINS4_7SwizzleILi2ELi4ELi3EEENS4_18smem_ptr_flag_bitsILi16EEENST_INS5_IJNSA_ILi8EEESH_EEENS5_IJSH_SC_EEEEEEEvNS4_8identityENS4_18SM100_TMA_2SM_LOADES1B_vS1C_EENS_8epilogue10collective18CollectiveEpilogueINS1F_23Sm100TmaWarpSpecializedILi3ELi2ELi16ELb1ELb0EEEJNS5_IJSG_SG_SH_EEENS5_IJNST_ISG_SC_EENST_INS5_IJNSA_ILi16EEESB_EEENS5_IJSC_SH_EEEEEEEESJ_SK_SJ_SK_NS1F_6fusion15FusionCallbacksIS1J_NS1R_17LinearCombinationISJ_fSJ_fLNS_15FloatRoundStyleE2EEES1K_S1Q_JEEENS4_5SM1004TMEM4LOAD26SM100_TMEM_LOAD_32dp32b16xENS4_13SM90_TMA_LOADENS12_INS13_ILi1ELi4ELi3EEES16_NST_INS5_IJS17_S1M_EEENS5_IJS1M_SC_EEEEEEENS4_39AutoVectorizingCopyWithAssumedAlignmentILi128EEENS4_14SM90_TMA_STOREES26_S28_S28_EEEvvEEEEvNT_6ParamsE --------------------------
	.section	.text._ZN7cutlass13device_kernelINS_4gemm6kernel13GemmUniversalIN4cute5tupleIJiiiiEEENS1_10collective13CollectiveMmaINS1_35MainloopSm100TmaUmmaWarpSpecializedILi35ELi2ELi4ENS5_IJNS4_1CILi2EEESB_NSA_ILi1EEEEEEEENS5_IJNSA_ILi128EEENSA_ILi64EEENSA_ILi32EEEEEENS_6half_tENS5_IJlSC_lEEESJ_SK_NS4_8TiledMMAINS4_8MMA_AtomIJNS4_26SM100_MMA_F16BF16_2x1SM_SSISJ_SJ_fLi128ELi64ELNS4_4UMMA5MajorE0ELSP_0ELNSO_7ScaleInE0ELSQ_0EEEEEENS4_6LayoutINS5_IJSC_SC_SC_EEENS5_IJNSA_ILi0EEESV_SV_EEEEENS5_IJNS4_10UnderscoreESY_SY_EEEEENS4_28SM100_TMA_2SM_LOAD_MULTICASTENS4_14ComposedLayoutINS4_7SwizzleILi2ELi4ELi3EEENS4_18smem_ptr_flag_bitsILi16EEENST_INS5_IJNSA_ILi8EEESH_EEENS5_IJSH_SC_EEEEEEEvNS4_8identityENS4_18SM100_TMA_2SM_LOADES1B_vS1C_EENS_8epilogue10collective18CollectiveEpilogueINS1F_23Sm100TmaWarpSpecializedILi3ELi2ELi16ELb1ELb0EEEJNS5_IJSG_SG_SH_EEENS5_IJNST_ISG_SC_EENST_INS5_IJNSA_ILi16EEESB_EEENS5_IJSC_SH_EEEEEEEESJ_SK_SJ_SK_NS1F_6fusion15FusionCallbacksIS1J_NS1R_17LinearCombinationISJ_fSJ_fLNS_15FloatRoundStyleE2EEES1K_S1Q_JEEENS4_5SM1004TMEM4LOAD26SM100_TMEM_LOAD_32dp32b16xENS4_13SM90_TMA_LOADENS12_INS13_ILi1ELi4ELi3EEES16_NST_INS5_IJS17_S1M_EEENS5_IJS1M_SC_EEEEEEENS4_39AutoVectorizingCopyWithAssumedAlignmentILi128EEENS4_14SM90_TMA_STOREES26_S28_S28_EEEvvEEEEvNT_6ParamsE,"ax",@progbits
	.align	128
.text._ZN7cutlass13device_kernelINS_4gemm6kernel13GemmUniversalIN4cute5tupleIJiiiiEEENS1_10collective13CollectiveMmaINS1_35MainloopSm100TmaUmmaWarpSpecializedILi35ELi2ELi4ENS5_IJNS4_1CILi2EEESB_NSA_ILi1EEEEEEEENS5_IJNSA_ILi128EEENSA_ILi64EEENSA_ILi32EEEEEENS_6half_tENS5_IJlSC_lEEESJ_SK_NS4_8TiledMMAINS4_8MMA_AtomIJNS4_26SM100_MMA_F16BF16_2x1SM_SSISJ_SJ_fLi128ELi64ELNS4_4UMMA5MajorE0ELSP_0ELNSO_7ScaleInE0ELSQ_0EEEEEENS4_6LayoutINS5_IJSC_SC_SC_EEENS5_IJNSA_ILi0EEESV_SV_EEEEENS5_IJNS4_10UnderscoreESY_SY_EEEEENS4_28SM100_TMA_2SM_LOAD_MULTICASTENS4_14ComposedLayoutINS4_7SwizzleILi2ELi4ELi3EEENS4_18smem_ptr_flag_bitsILi16EEENST_INS5_IJNSA_ILi8EEESH_EEENS5_IJSH_SC_EEEEEEEvNS4_8identityENS4_18SM100_TMA_2SM_LOADES1B_vS1C_EENS_8epilogue10collective18CollectiveEpilogueINS1F_23Sm100TmaWarpSpecializedILi3ELi2ELi16ELb1ELb0EEEJNS5_IJSG_SG_SH_EEENS5_IJNST_ISG_SC_EENST_INS5_IJNSA_ILi16EEESB_EEENS5_IJSC_SH_EEEEEEEESJ_SK_SJ_SK_NS1F_6fusion15FusionCallbacksIS1J_NS1R_17LinearCombinationISJ_fSJ_fLNS_15FloatRoundStyleE2EEES1K_S1Q_JEEENS4_5SM1004TMEM4LOAD26SM100_TMEM_LOAD_32dp32b16xENS4_13SM90_TMA_LOADENS12_INS13_ILi1ELi4ELi3EEES16_NST_INS5_IJS17_S1M_EEENS5_IJS1M_SC_EEEEEEENS4_39AutoVectorizingCopyWithAssumedAlignmentILi128EEENS4_14SM90_TMA_STOREES26_S28_S28_EEEvvEEEEvNT_6ParamsE:
        .type           _ZN7cutlass13device_kernelINS_4gemm6kernel13GemmUniversalIN4cute5tupleIJiiiiEEENS1_10collective13CollectiveMmaINS1_35MainloopSm100TmaUmmaWarpSpecializedILi35ELi2ELi4ENS5_IJNS4_1CILi2EEESB_NSA_ILi1EEEEEEEENS5_IJNSA_ILi128EEENSA_ILi64EEENSA_ILi32EEEEEENS_6half_tENS5_IJlSC_lEEESJ_SK_NS4_8TiledMMAINS4_8MMA_AtomIJNS4_26SM100_MMA_F16BF16_2x1SM_SSISJ_SJ_fLi128ELi64ELNS4_4UMMA5MajorE0ELSP_0ELNSO_7ScaleInE0ELSQ_0EEEEEENS4_6LayoutINS5_IJSC_SC_SC_EEENS5_IJNSA_ILi0EEESV_SV_EEEEENS5_IJNS4_10UnderscoreESY_SY_EEEEENS4_28SM100_TMA_2SM_LOAD_MULTICASTENS4_14ComposedLayoutINS4_7SwizzleILi2ELi4ELi3EEENS4_18smem_ptr_flag_bitsILi16EEENST_INS5_IJNSA_ILi8EEESH_EEENS5_IJSH_SC_EEEEEEEvNS4_8identityENS4_18SM100_TMA_2SM_LOADES1B_vS1C_EENS_8epilogue10collective18CollectiveEpilogueINS1F_23Sm100TmaWarpSpecializedILi3ELi2ELi16ELb1ELb0EEEJNS5_IJSG_SG_SH_EEENS5_IJNST_ISG_SC_EENST_INS5_IJNSA_ILi16EEESB_EEENS5_IJSC_SH_EEEEEEEESJ_SK_SJ_SK_NS1F_6fusion15FusionCallbacksIS1J_NS1R_17LinearCombinationISJ_fSJ_fLNS_15FloatRoundStyleE2EEES1K_S1Q_JEEENS4_5SM1004TMEM4LOAD26SM100_TMEM_LOAD_32dp32b16xENS4_13SM90_TMA_LOADENS12_INS13_ILi1ELi4ELi3EEES16_NST_INS5_IJS17_S1M_EEENS5_IJS1M_SC_EEEEEEENS4_39AutoVectorizingCopyWithAssumedAlignmentILi128EEENS4_14SM90_TMA_STOREES26_S28_S28_EEEvvEEEEvNT_6ParamsE,@function
        .size           _ZN7cutlass13device_kernelINS_4gemm6kernel13GemmUniversalIN4cute5tupleIJiiiiEEENS1_10collective13CollectiveMmaINS1_35MainloopSm100TmaUmmaWarpSpecializedILi35ELi2ELi4ENS5_IJNS4_1CILi2EEESB_NSA_ILi1EEEEEEEENS5_IJNSA_ILi128EEENSA_ILi64EEENSA_ILi32EEEEEENS_6half_tENS5_IJlSC_lEEESJ_SK_NS4_8TiledMMAINS4_8MMA_AtomIJNS4_26SM100_MMA_F16BF16_2x1SM_SSISJ_SJ_fLi128ELi64ELNS4_4UMMA5MajorE0ELSP_0ELNSO_7ScaleInE0ELSQ_0EEEEEENS4_6LayoutINS5_IJSC_SC_SC_EEENS5_IJNSA_ILi0EEESV_SV_EEEEENS5_IJNS4_10UnderscoreESY_SY_EEEEENS4_28SM100_TMA_2SM_LOAD_MULTICASTENS4_14ComposedLayoutINS4_7SwizzleILi2ELi4ELi3EEENS4_18smem_ptr_flag_bitsILi16EEENST_INS5_IJNSA_ILi8EEESH_EEENS5_IJSH_SC_EEEEEEEvNS4_8identityENS4_18SM100_TMA_2SM_LOADES1B_vS1C_EENS_8epilogue10collective18CollectiveEpilogueINS1F_23Sm100TmaWarpSpecializedILi3ELi2ELi16ELb1ELb0EEEJNS5_IJSG_SG_SH_EEENS5_IJNST_ISG_SC_EENST_INS5_IJNSA_ILi16EEESB_EEENS5_IJSC_SH_EEEEEEEESJ_SK_SJ_SK_NS1F_6fusion15FusionCallbacksIS1J_NS1R_17LinearCombinationISJ_fSJ_fLNS_15FloatRoundStyleE2EEES1K_S1Q_JEEENS4_5SM1004TMEM4LOAD26SM100_TMEM_LOAD_32dp32b16xENS4_13SM90_TMA_LOADENS12_INS13_ILi1ELi4ELi3EEES16_NST_INS5_IJS17_S1M_EEENS5_IJS1M_SC_EEEEEEENS4_39AutoVectorizingCopyWithAssumedAlignmentILi128EEENS4_14SM90_TMA_STOREES26_S28_S28_EEEvvEEEEvNT_6ParamsE,(.L_x_269 - _ZN7cutlass13device_kernelINS_4gemm6kernel13GemmUniversalIN4cute5tupleIJiiiiEEENS1_10collective13CollectiveMmaINS1_35MainloopSm100TmaUmmaWarpSpecializedILi35ELi2ELi4ENS5_IJNS4_1CILi2EEESB_NSA_ILi1EEEEEEEENS5_IJNSA_ILi128EEENSA_ILi64EEENSA_ILi32EEEEEENS_6half_tENS5_IJlSC_lEEESJ_SK_NS4_8TiledMMAINS4_8MMA_AtomIJNS4_26SM100_MMA_F16BF16_2x1SM_SSISJ_SJ_fLi128ELi64ELNS4_4UMMA5MajorE0ELSP_0ELNSO_7ScaleInE0ELSQ_0EEEEEENS4_6LayoutINS5_IJSC_SC_SC_EEENS5_IJNSA_ILi0EEESV_SV_EEEEENS5_IJNS4_10UnderscoreESY_SY_EEEEENS4_28SM100_TMA_2SM_LOAD_MULTICASTENS4_14ComposedLayoutINS4_7SwizzleILi2ELi4ELi3EEENS4_18smem_ptr_flag_bitsILi16EEENST_INS5_IJNSA_ILi8EEESH_EEENS5_IJSH_SC_EEEEEEEvNS4_8identityENS4_18SM100_TMA_2SM_LOADES1B_vS1C_EENS_8epilogue10collective18CollectiveEpilogueINS1F_23Sm100TmaWarpSpecializedILi3ELi2ELi16ELb1ELb0EEEJNS5_IJSG_SG_SH_EEENS5_IJNST_ISG_SC_EENST_INS5_IJNSA_ILi16EEESB_EEENS5_IJSC_SH_EEEEEEEESJ_SK_SJ_SK_NS1F_6fusion15FusionCallbacksIS1J_NS1R_17LinearCombinationISJ_fSJ_fLNS_15FloatRoundStyleE2EEES1K_S1Q_JEEENS4_5SM1004TMEM4LOAD26SM100_TMEM_LOAD_32dp32b16xENS4_13SM90_TMA_LOADENS12_INS13_ILi1ELi4ELi3EEES16_NST_INS5_IJS17_S1M_EEENS5_IJS1M_SC_EEEEEEENS4_39AutoVectorizingCopyWithAssumedAlignmentILi128EEENS4_14SM90_TMA_STOREES26_S28_S28_EEEvvEEEEvNT_6ParamsE)
        .other          _ZN7cutlass13device_kernelINS_4gemm6kernel13GemmUniversalIN4cute5tupleIJiiiiEEENS1_10collective13CollectiveMmaINS1_35MainloopSm100TmaUmmaWarpSpecializedILi35ELi2ELi4ENS5_IJNS4_1CILi2EEESB_NSA_ILi1EEEEEEEENS5_IJNSA_ILi128EEENSA_ILi64EEENSA_ILi32EEEEEENS_6half_tENS5_IJlSC_lEEESJ_SK_NS4_8TiledMMAINS4_8MMA_AtomIJNS4_26SM100_MMA_F16BF16_2x1SM_SSISJ_SJ_fLi128ELi64ELNS4_4UMMA5MajorE0ELSP_0ELNSO_7ScaleInE0ELSQ_0EEEEEENS4_6LayoutINS5_IJSC_SC_SC_EEENS5_IJNSA_ILi0EEESV_SV_EEEEENS5_IJNS4_10UnderscoreESY_SY_EEEEENS4_28SM100_TMA_2SM_LOAD_MULTICASTENS4_14ComposedLayoutINS4_7SwizzleILi2ELi4ELi3EEENS4_18smem_ptr_flag_bitsILi16EEENST_INS5_IJNSA_ILi8EEESH_EEENS5_IJSH_SC_EEEEEEEvNS4_8identityENS4_18SM100_TMA_2SM_LOADES1B_vS1C_EENS_8epilogue10collective18CollectiveEpilogueINS1F_23Sm100TmaWarpSpecializedILi3ELi2ELi16ELb1ELb0EEEJNS5_IJSG_SG_SH_EEENS5_IJNST_ISG_SC_EENST_INS5_IJNSA_ILi16EEESB_EEENS5_IJSC_SH_EEEEEEEESJ_SK_SJ_SK_NS1F_6fusion15FusionCallbacksIS1J_NS1R_17LinearCombinationISJ_fSJ_fLNS_15FloatRoundStyleE2EEES1K_S1Q_JEEENS4_5SM1004TMEM4LOAD26SM100_TMEM_LOAD_32dp32b16xENS4_13SM90_TMA_LOADENS12_INS13_ILi1ELi4ELi3EEES16_NST_INS5_IJS17_S1M_EEENS5_IJS1M_SC_EEEEEEENS4_39AutoVectorizingCopyWithAssumedAlignmentILi128EEENS4_14SM90_TMA_STOREES26_S28_S28_EEEvvEEEEvNT_6ParamsE,@"STO_CUDA_ENTRY STV_DEFAULT"
_ZN7cutlass13device_kernelINS_4gemm6kernel13GemmUniversalIN4cute5tupleIJiiiiEEENS1_10collective13CollectiveMmaINS1_35MainloopSm100TmaUmmaWarpSpecializedILi35ELi2ELi4ENS5_IJNS4_1CILi2EEESB_NSA_ILi1EEEEEEEENS5_IJNSA_ILi128EEENSA_ILi64EEENSA_ILi32EEEEEENS_6half_tENS5_IJlSC_lEEESJ_SK_NS4_8TiledMMAINS4_8MMA_AtomIJNS4_26SM100_MMA_F16BF16_2x1SM_SSISJ_SJ_fLi128ELi64ELNS4_4UMMA5MajorE0ELSP_0ELNSO_7ScaleInE0ELSQ_0EEEEEENS4_6LayoutINS5_IJSC_SC_SC_EEENS5_IJNSA_ILi0EEESV_SV_EEEEENS5_IJNS4_10UnderscoreESY_SY_EEEEENS4_28SM100_TMA_2SM_LOAD_MULTICASTENS4_14ComposedLayoutINS4_7SwizzleILi2ELi4ELi3EEENS4_18smem_ptr_flag_bitsILi16EEENST_INS5_IJNSA_ILi8EEESH_EEENS5_IJSH_SC_EEEEEEEvNS4_8identityENS4_18SM100_TMA_2SM_LOADES1B_vS1C_EENS_8epilogue10collective18CollectiveEpilogueINS1F_23Sm100TmaWarpSpecializedILi3ELi2ELi16ELb1ELb0EEEJNS5_IJSG_SG_SH_EEENS5_IJNST_ISG_SC_EENST_INS5_IJNSA_ILi16EEESB_EEENS5_IJSC_SH_EEEEEEEESJ_SK_SJ_SK_NS1F_6fusion15FusionCallbacksIS1J_NS1R_17LinearCombinationISJ_fSJ_fLNS_15FloatRoundStyleE2EEES1K_S1Q_JEEENS4_5SM1004TMEM4LOAD26SM100_TMEM_LOAD_32dp32b16xENS4_13SM90_TMA_LOADENS12_INS13_ILi1ELi4ELi3EEES16_NST_INS5_IJS17_S1M_EEENS5_IJS1M_SC_EEEEEEENS4_39AutoVectorizingCopyWithAssumedAlignmentILi128EEENS4_14SM90_TMA_STOREES26_S28_S28_EEEvvEEEEvNT_6ParamsE:
[----:B------:R-:W1:Y:S01]  /*0000*/  LDC R1, c[0x0][0x37c] ;  /* 0x0000df00ff017b82 */ /* 0x000e620000000800 */
[----:B------:R-:W2:Y:S01]  /*0010*/  S2R R58, SR_TID.X ;  /* 0x00000000003a7919 */ /* 0x000ea20000002100 */
[----:B------:R-:W3:Y:S06]  /*0020*/  LDCU.64 UR8, c[0x0][0x890] ;  /* 0x00011200ff0877ac */ /* 0x000eec0008000a00 */
[----:B------:R-:W4:Y:S01]  /*0030*/  S2UR UR4, SR_CgaCtaId ;  /* 0x00000000000479c3 */ /* 0x000f220000008800 */
[----:B------:R-:W-:Y:S02]  /*0040*/  PRMT R46, RZ, 0x7610, R46 ;  /* 0x00007610ff2e7816 */ /* 0x000fe4000000002e */
[----:B------:R-:W-:Y:S01]  /*0050*/  ELECT P1, URZ, PT ;  /* 0x0000000000ff782f */ /* 0x000fe20003820000 */
[----:B---3--:R-:W-:-:S04]  /*0060*/  UISETP.NE.U32.AND UP0, UPT, UR8, URZ, UPT ;  /* 0x000000ff0800728c */ /* 0x008fc8000bf05070 */
[----:B------:R-:W-:Y:S02]  /*0070*/  UISETP.NE.AND.EX UP0, UPT, UR9, URZ, UPT, UP0 ;  /* 0x000000ff0900728c */ /* 0x000fe4000bf05300 */
[----:B----4-:R-:W-:Y:S02]  /*0080*/  ULOP3.LUT UR33, UR4, 0x1, URZ, 0xc0, !UPT ;  /* 0x0000000104217892 */ /* 0x010fe4000f8ec0ff */
[----:B------:R-:W-:Y:S01]  /*0090*/  ULOP3.LUT UR34, UR4, 0x1, URZ, 0x3c, !UPT ;  /* 0x0000000104227892 */ /* 0x000fe2000f8e3cff */
[----:B--2---:R-:W-:-:S05]  /*00a0*/  SHF.R.U32.HI R47, RZ, 0x5, R58 ;  /* 0x00000005ff2f7819 */ /* 0x004fca000001163a */
[----:B------:R-:W2:Y:S02]  /*00b0*/  SHFL.IDX PT, R0, R47, RZ, 0x1f ;  /* 0x00001fff2f007589 */ /* 0x000ea400000e0000 */
[----:B--2---:R-:W-:Y:S01]  /*00c0*/  R2UR UR13, R0 ;  /* 0x00000000000d72ca */ /* 0x004fe200000e0000 */
[----:B-1----:R-:W-:-:S14]  /*00d0*/  BRA.U UP0, `(.L_x_0) ;  /* 0x0000000100307547 */ /* 0x002fdc000b800000 */
[----:B------:R-:W1:Y:S02]  /*00e0*/  LDCU.64 UR4, c[0x0][0x888] ;  /* 0x00011100ff0477ac */ /* 0x000e640008000a00 */
[----:B-1----:R-:W-:-:S04]  /*00f0*/  UISETP.NE.U32.AND UP0, UPT, UR4, URZ, UPT ;  /* 0x000000ff0400728c */ /* 0x002fc8000bf05070 */
[----:B------:R-:W-:-:S09]  /*0100*/  UISETP.NE.AND.EX UP0, UPT, UR5, URZ, UPT, UP0 ;  /* 0x000000ff0500728c */ /* 0x000fd2000bf05300 */
[----:B------:R-:W-:Y:S05]  /*0110*/  BRA.U !UP0, `(.L_x_1) ;  /* 0x0000000108147547 */ /* 0x000fea000b800000 */
[----:B------:R-:W1:Y:S01]  /*0120*/  LDC.64 R26, c[0x0][0x888] ;  /* 0x00022200ff1a7b82 */ /* 0x000e620000000a00 */
[----:B------:R-:W1:Y:S02]  /*0130*/  LDCU.64 UR4, c[0x0][0x358] ;  /* 0x00006b00ff0477ac */ /* 0x000e640008000a00 */
[----:B-1----:R1:W5:Y:S01]  /*0140*/  LDG.E R26, desc[UR4][R26.64] ;  /* 0x000000041a1a7981 */ /* 0x002362000c1e1900 */
[----:B------:R-:W-:Y:S01]  /*0150*/  HFMA2 R46, -RZ, RZ, 0, 5.9604644775390625e-08 ;  /* 0x00000001ff2e7431 */ /* 0x000fe200000001ff */
[----:B------:R-:W-:Y:S05]  /*0160*/  BRA `(.L_x_0) ;  /* 0x00000000000c7947 */ /* 0x000fea0003800000 */
.L_x_1:
[----:B------:R-:W1:Y:S01]  /*0170*/  LDCU UR4, c[0x0][0x880] ;  /* 0x00011000ff0477ac */ /* 0x000e620008000800 */
[----:B------:R-:W-:Y:S01]  /*0180*/  HFMA2 R46, -RZ, RZ, 0, 5.9604644775390625e-08 ;  /* 0x00000001ff2e7431 */ /* 0x000fe200000001ff */
[----:B-1----:R-:W-:-:S07]  /*0190*/  MOV R26, UR4 ;  /* 0x00000004001a7c02 */ /* 0x002fce0008000f00 */
.L_x_0:
[----:B------:R-:W2:Y:S02]  /*01a0*/  LDCU.64 UR4, c[0x0][0x8b0] ;  /* 0x00011600ff0477ac */ /* 0x000ea40008000a00 */
[----:B--2---:R-:W-:-:S04]  /*01b0*/  UISETP.NE.U32.AND UP0, UPT, UR4, URZ, UPT ;  /* 0x000000ff0400728c */ /* 0x004fc8000bf05070 */
[----:B------:R-:W-:-:S09]  /*01c0*/  UISETP.NE.AND.EX UP0, UPT, UR5, URZ, UPT, UP0 ;  /* 0x000000ff0500728c */ /* 0x000fd2000bf05300 */
[----:B------:R-:W-:Y:S05]  /*01d0*/  BRA.U UP0, `(.L_x_2) ;  /* 0x0000000100287547 */ /* 0x000fea000b800000 */
[----:B------:R-:W2:Y:S02]  /*01e0*/  LDCU.64 UR4, c[0x0][0x8a8] ;  /* 0x00011500ff0477ac */ /* 0x000ea40008000a00 */
[----:B--2---:R-:W-:-:S04]  /*01f0*/  UISETP.NE.U32.AND UP0, UPT, UR4, URZ, UPT ;  /* 0x000000ff0400728c */ /* 0x004fc8000bf05070 */
[----:B------:R-:W-:-:S09]  /*0200*/  UISETP.NE.AND.EX UP0, UPT, UR5, URZ, UPT, UP0 ;  /* 0x000000ff0500728c */ /* 0x000fd2000bf05300 */
[----:B------:R-:W-:Y:S05]  /*0210*/  BRA.U !UP0, `(.L_x_3) ;  /* 0x0000000108107547 */ /* 0x000fea000b800000 */
[----:B------:R-:W2:Y:S01]  /*0220*/  LDC.64 R24, c[0x0][0x8a8] ;  /* 0x00022a00ff187b82 */ /* 0x000ea20000000a00 */
[----:B------:R-:W2:Y:S02]  /*0230*/  LDCU.64 UR4, c[0x0][0x358] ;  /* 0x00006b00ff0477ac */ /* 0x000ea40008000a00 */
[----:B--2---:R2:W5:Y:S01]  /*0240*/  LDG.E R24, desc[UR4][R24.64] ;  /* 0x0000000418187981 */ /* 0x004562000c1e1900 */
[----:B------:R-:W-:Y:S05]  /*0250*/  BRA `(.L_x_2) ;  /* 0x0000000000087947 */ /* 0x000fea0003800000 */
.L_x_3:
[----:B------:R-:W2:Y:S02]  /*0260*/  LDCU UR4, c[0x0][0x8a0] ;  /* 0x00011400ff0477ac */ /* 0x000ea40008000800 */
[----:B--2---:R-:W-:Y:S02]  /*0270*/  MOV R24, UR4 ;  /* 0x0000000400187c02 */ /* 0x004fe40008000f00 */
.L_x_2:
[----:B------:R-:W-:Y:S01]  /*0280*/  IMAD.U32 R0, RZ, RZ, UR13 ;  /* 0x0000000dff007e24 */ /* 0x000fe2000f8e00ff */
[----:B------:R-:W-:Y:S04]  /*0290*/  BSSY.RECONVERGENT B0, `(.L_x_4) ;  /* 0x000000c000007945 */ /* 0x000fe80003800200 */
[C---:B------:R-:W-:Y:S02]  /*02a0*/  ISETP.NE.OR P2, PT, R0.reuse, 0x1, !P1 ;  /* 0x000000010000780c */ /* 0x040fe40004f45670 */
[----:B------:R-:W-:-:S11]  /*02b0*/  ISETP.NE.OR P0, PT, R0, 0x3, !P1 ;  /* 0x000000030000780c */ /* 0x000fd60004f05670 */
[----:B------:R-:W-:Y:S05]  /*02c0*/  @P2 BRA `(.L_x_5) ;  /* 0x0000000000202947 */ /* 0x000fea0003800000 */
[----:B------:R-:W3:Y:S02]  /*02d0*/  LDCU.64 UR4, c[0x0][0x348] ;  /* 0x00006900ff0477ac */ /* 0x000ee40008000a00 */
[----:B---3--:R-:W-:Y:S02]  /*02e0*/  UIADD3 UR6, UP1, UPT, UR4, 0x80, URZ ;  /* 0x0000008004067890 */ /* 0x008fe4000ff3e0ff */
[----:B------:R-:W-:Y:S02]  /*02f0*/  UIADD3 UR4, UP0, UPT, UR4, 0x180, URZ ;  /* 0x0000018004047890 */ /* 0x000fe4000ff1e0ff */
[----:B------:R-:W-:Y:S02]  /*0300*/  UIADD3.X UR7, UPT, UPT, URZ, UR5, URZ, UP1, !UPT ;  /* 0x00000005ff077290 */ /* 0x000fe40008ffe4ff */
[----:B------:R-:W-:-:S07]  /*0310*/  UIADD3.X UR5, UPT, UPT, URZ, UR5, URZ, UP0, !UPT ;  /* 0x00000005ff057290 */ /* 0x000fce00087fe4ff */
[----:B------:R3:W-:Y:S02]  /*0320*/  UTMACCTL.PF [UR6] ;  /* 0x00000000060079b9 */ /* 0x0007e40008040000 */
[----:B------:R3:W-:Y:S02]  /*0330*/  UTMACCTL.PF [UR4] ;  /* 0x00000000040079b9 */ /* 0x0007e40008040000 */
[----:B---3--:R-:W-:Y:S01]  /*0340*/  NOP ;  /* 0x0000000000007918 */ /* 0x008fe20000000000 */
.L_x_5:
[----:B------:R-:W-:Y:S05]  /*0350*/  BSYNC.RECONVERGENT B0 ;  /* 0x0000000000007941 */ /* 0x000fea0003800200 */
.L_x_4:
[----:B------:R-:W-:Y:S04]  /*0360*/  BSSY.RECONVERGENT B0, `(.L_x_6) ;  /* 0x000000a000007945 */ /* 0x000fe80003800200 */
        /* <DEDUP_REMOVED lines=9> */
.L_x_7:
[----:B------:R-:W-:Y:S05]  /*0400*/  BSYNC.RECONVERGENT B0 ;  /* 0x0000000000007941 */ /* 0x000fea0003800200 */
.L_x_6:
[----:B------:R-:W3:Y:S01]  /*0410*/  LDCU.64 UR4, c[0x0][0x888] ;  /* 0x00011100ff0477ac */ /* 0x000ee20008000a00 */
[----:B------:R-:W-:Y:S02]  /*0420*/  UISETP.EQ.U32.AND UP1, UPT, UR8, URZ, UPT ;  /* 0x000000ff0800728c */ /* 0x000fe4000bf22070 */
[----:B------:R-:W-:Y:S02]  /*0430*/  UPLOP3.LUT UP3, UPT, UPT, UPT, UPT, 0x80, 0x8 ;  /* 0x000000000008789c */ /* 0x000fe40003f6f070 */
[----:B---3--:R-:W-:-:S04]  /*0440*/  UISETP.NE.U32.AND UP0, UPT, UR4, URZ, UPT ;  /* 0x000000ff0400728c */ /* 0x008fc8000bf05070 */
[----:B------:R-:W-:-:S04]  /*0450*/  UISETP.NE.AND.EX UP0, UPT, UR5, URZ, UPT, UP0 ;  /* 0x000000ff0500728c */ /* 0x000fc8000bf05300 */
[----:B------:R-:W-:-:S04]  /*0460*/  UISETP.EQ.OR.EX UP2, UPT, UR9, URZ, !UP0, UP1 ;  /* 0x000000ff0900728c */ /* 0x000fc8000c742710 */
[----:B------:R-:W-:-:S06]  /*0470*/  UP2UR UR4, UPR, URZ, 0x4 ;  /* 0x00000004ff047883 */ /* 0x000fcc0008000000 */
[----:B------:R-:W-:Y:S01]  /*0480*/  MOV R52, UR4 ;  /* 0x0000000400347c02 */ /* 0x000fe20008000f00 */
[----:B------:R-:W-:Y:S06]  /*0490*/  BRA.U !UP2, `(.L_x_8) ;  /* 0x000000010a207547 */ /* 0x000fec000b800000 */
[----:B------:R-:W-:Y:S01]  /*04a0*/  UISETP.NE.U32.AND UP1, UPT, UR8, URZ, UPT ;  /* 0x000000ff0800728c */ /* 0x000fe2000bf25070 */
[----:B-----5:R-:W-:Y:S01]  /*04b0*/  FSETP.NEU.AND P0, PT, R26, RZ, PT ;  /* 0x000000ff1a00720b */ /* 0x020fe20003f0d000 */
[----:B------:R-:W-:Y:S02]  /*04c0*/  USEL UR4, URZ, 0xffffffff, UP0 ;  /* 0xffffffffff047887 */ /* 0x000fe40008000000 */
[----:B------:R-:W-:-:S10]  /*04d0*/  UISETP.NE.AND.EX UP1, UPT, UR9, URZ, UPT, UP1 ;  /* 0x000000ff0900728c */ /* 0x000fd4000bf25310 */
[----:B------:R-:W-:Y:S01]  /*04e0*/  VOTEU.ANY UP0, P0 ;  /* 0x0000000000ff7886 */ /* 0x000fe20000000100 */
[----:B------:R-:W-:-:S04]  /*04f0*/  @!UP1 USEL UR4, URZ, 0xffffffff, UP0 ;  /* 0xffffffffff049887 */ /* 0x000fc80008000000 */
[----:B------:R-:W-:-:S04]  /*0500*/  ULOP3.LUT UR4, UR4, 0x1, URZ, 0xc0, !UPT ;  /* 0x0000000104047892 */ /* 0x000fc8000f8ec0ff */
[----:B------:R-:W-:-:S11]  /*0510*/  UISETP.NE.U32.AND UP3, UPT, UR4, 0x1, UPT ;  /* 0x000000010400788c */ /* 0x000fd6000bf65070 */
.L_x_8:
[----:B------:R-:W3:Y:S01]  /*0520*/  SHFL.IDX PT, R0, R47, RZ, 0x1f ;  /* 0x00001fff2f007589 */ /* 0x000ee200000e0000 */
[----:B------:R-:W-:-:S04]  /*0530*/  UISETP.NE.AND UP0, UPT, UR13, 0x2, UPT ;  /* 0x000000020d00788c */ /* 0x000fc8000bf05270 */
[----:B------:R-:W-:Y:S02]  /*0540*/  UISETP.EQ.AND UP1, UPT, UR33, URZ, !UP0 ;  /* 0x000000ff2100728c */ /* 0x000fe4000c722270 */
[----:B------:R-:W-:-:S04]  /*0550*/  USEL UR43, URZ, 0x1, UP0 ;  /* 0x00000001ff2b7887 */ /* 0x000fc80008000000 */
[----:B------:R-:W-:Y:S02]  /*0560*/  PLOP3.LUT P3, PT, P1, PT, UP1, 0x80, 0x8 ;  /* 0x000000000008781c */ /* 0x000fe40000f6f018 */
[----:B---3--:R-:W-:-:S13]  /*0570*/  ISETP.NE.AND P0, PT, R0, RZ, PT ;  /* 0x000000ff0000720c */ /* 0x008fda0003f05270 */
[----:B------:R-:W-:Y:S05]  /*0580*/  @P0 BRA `(.L_x_9) ;  /* 0x00000004005c0947 */ /* 0x000fea0003800000 */
[----:B------:R-:W-:Y:S01]  /*0590*/  ELECT P0, URZ, PT ;  /* 0x0000000000ff782f */ /* 0x000fe20003800000 */
[----:B------:R-:W-:-:S12]  /*05a0*/  BSSY.RECONVERGENT B0, `(.L_x_9) ;  /* 0x0000055000007945 */ /* 0x000fd80003800200 */
[----:B------:R-:W-:Y:S05]  /*05b0*/  @!P0 BRA `(.L_x_10) ;  /* 0x00000004004c8947 */ /* 0x000fea0003800000 */
[----:B------:R-:W3:Y:S01]  /*05c0*/  S2UR UR5, SR_CgaCtaId ;  /* 0x00000000000579c3 */ /* 0x000ee20000008800 */
[----:B------:R-:W-:Y:S01]  /*05d0*/  UMOV UR4, 0x400 ;  /* 0x0000040000047882 */ /* 0x000fe20000000000 */
[----:B------:R-:W-:Y:S01]  /*05e0*/  UMOV UR8, 0x1 ;  /* 0x0000000100087882 */ /* 0x000fe20000000000 */
[----:B------:R-:W-:Y:S01]  /*05f0*/  UMOV UR6, 0x2 ;  /* 0x0000000200067882 */ /* 0x000fe20000000000 */
[----:B------:R-:W-:-:S04]  /*0600*/  UIADD3 UR8, UPT, UPT, -UR8, 0x100000, URZ ;  /* 0x0010000008087890 */ /* 0x000fc8000fffe1ff */
[----:B------:R-:W-:Y:S02]  /*0610*/  USHF.L.U32 UR9, UR8, 0xb, URZ ;  /* 0x0000000b08097899 */ /* 0x000fe400080006ff */
[----:B------:R-:W-:Y:S02]  /*0620*/  USHF.L.U32 UR8, UR8, 0x1, URZ ;  /* 0x0000000108087899 */ /* 0x000fe400080006ff */
[----:B------:R-:W-:-:S04]  /*0630*/  UIADD3 UR6, UPT, UPT, -UR6, 0x100000, URZ ;  /* 0x0010000006067890 */ /* 0x000fc8000fffe1ff */
[----:B------:R-:W-:Y:S02]  /*0640*/  USHF.L.U32 UR7, UR6, 0xb, URZ ;  /* 0x0000000b06077899 */ /* 0x000fe400080006ff */
[----:B------:R-:W-:Y:S02]  /*0650*/  USHF.L.U32 UR6, UR6, 0x1, URZ ;  /* 0x0000000106067899 */ /* 0x000fe400080006ff */
[----:B---3--:R-:W-:Y:S01]  /*0660*/  ULEA UR4, UR5, UR4, 0x18 ;  /* 0x0000000405047291 */ /* 0x008fe2000f8ec0ff */
[----:B------:R-:W3:Y:S11]  /*0670*/  FENCE.VIEW.ASYNC.S ;  /* 0x00000000000073c6 */ /* 0x000ef60000000000 */
[----:B---3--:R3:W4:Y:S01]  /*0680*/  SYNCS.EXCH.64 URZ, [UR4], UR8 ;  /* 0x0000000804ff75b2 */ /* 0x0087220008000100 */
[----:B------:R3:W1:Y:S01]  /*0690*/  SYNCS.EXCH.64 URZ, [UR4+0x118], UR6 ;  /* 0x0001180604ff75b2 */ /* 0x0006620008000100 */
        /* <DEDUP_REMOVED lines=67> */
[----:B------:R3:W1:Y:S02]  /*0ad0*/  SYNCS.EXCH.64 URZ, [UR4+0x228], UR6 ;  /* 0x0002280604ff75b2 */ /* 0x0006640008000100 */
[----:B---34-:R-:W-:Y:S01]  /*0ae0*/  NOP ;  /* 0x0000000000007918 */ /* 0x018fe20000000000 */
.L_x_10:
[----:B------:R-:W-:Y:S05]  /*0af0*/  BSYNC.RECONVERGENT B0 ;  /* 0x0000000000007941 */ /* 0x000fea0003800200 */
.L_x_9:
[----:B------:R-:W3:Y:S01]  /*0b00*/  SHFL.IDX PT, R0, R47, RZ, 0x1f ;  /* 0x00001fff2f007589 */ /* 0x000ee200000e0000 */
[----:B------:R-:W-:Y:S01]  /*0b10*/  NOP ;  /* 0x0000000000007918 */ /* 0x000fe20000000000 */
[----:B---3--:R-:W-:-:S13]  /*0b20*/  ISETP.NE.AND P0, PT, R0, 0x1, PT ;  /* 0x000000010000780c */ /* 0x008fda0003f05270 */
[----:B------:R-:W-:Y:S05]  /*0b30*/  @P0 BRA `(.L_x_11) ;  /* 0x0000000000500947 */ /* 0x000fea0003800000 */
        /* <DEDUP_REMOVED lines=9> */
[----:B------:R-:W-:Y:S01]  /*0bd0*/  USHF.L.U32 UR6, UR6, 0x1, URZ ;  /* 0x0000000106067899 */ /* 0x000fe200080006ff */
[----:B------:R-:W-:Y:S01]  /*0be0*/  ELECT P0, URZ, PT ;  /* 0x0000000000ff782f */ /* 0x000fe20003800000 */
[----:B---3--:R-:W-:Y:S01]  /*0bf0*/  ULEA UR4, UR5, UR4, 0x18 ;  /* 0x0000000405047291 */ /* 0x008fe2000f8ec0ff */
[----:B------:R-:W3:Y:S11]  /*0c00*/  FENCE.VIEW.ASYNC.S ;  /* 0x00000000000073c6 */ /* 0x000ef60000000000 */
[----:B---3--:R3:W4:Y:S01]  /*0c10*/  SYNCS.EXCH.64 URZ, [UR4+0x230], UR8 ;  /* 0x0002300804ff75b2 */ /* 0x0087220008000100 */
[----:B------:R3:W1:Y:S01]  /*0c20*/  SYNCS.EXCH.64 URZ, [UR4+0x248], UR6 ;  /* 0x0002480604ff75b2 */ /* 0x0006620008000100 */
[----:B------:R3:W1:Y:S01]  /*0c30*/  SYNCS.EXCH.64 URZ, [UR4+0x238], UR8 ;  /* 0x0002380804ff75b2 */ /* 0x0006620008000100 */
[----:B------:R3:W1:Y:S01]  /*0c40*/  SYNCS.EXCH.64 URZ, [UR4+0x250], UR6 ;  /* 0x0002500604ff75b2 */ /* 0x0006620008000100 */
[----:B------:R3:W1:Y:S01]  /*0c50*/  SYNCS.EXCH.64 URZ, [UR4+0x240], UR8 ;  /* 0x0002400804ff75b2 */ /* 0x0006620008000100 */
[----:B------:R3:W1:Y:S01]  /*0c60*/  SYNCS.EXCH.64 URZ, [UR4+0x258], UR6 ;  /* 0x0002580604ff75b2 */ /* 0x0006620008000100 */
[----:B------:R-:W-:Y:S01]  /*0c70*/  NOP ;  /* 0x0000000000007918 */ /* 0x000fe20000000000 */
.L_x_11:
[----:B------:R-:W2:Y:S01]  /*0c80*/  SHFL.IDX PT, R0, R47, RZ, 0x1f ;  /* 0x00001fff2f007589 */ /* 0x000ea200000e0000 */
[----:B------:R-:W-:Y:S01]  /*0c90*/  NOP ;  /* 0x0000000000007918 */ /* 0x000fe20000000000 */
[----:B--2---:R-:W-:-:S13]  /*0ca0*/  ISETP.NE.AND P0, PT, R0, 0x3, PT ;  /* 0x000000030000780c */ /* 0x004fda0003f05270 */
[----:B------:R-:W-:Y:S05]  /*0cb0*/  @P0 BRA `(.L_x_12) ;  /* 0x0000000000300947 */ /* 0x000fea0003800000 */
[----:B------:R-:W2:Y:S01]  /*0cc0*/  S2UR UR5, SR_CgaCtaId ;  /* 0x00000000000579c3 */ /* 0x000ea20000008800 */
[----:B---3--:R-:W-:Y:S01]  /*0cd0*/  UMOV UR6, 0x400 ;  /* 0x0000040000067882 */ /* 0x008fe20000000000 */
[----:B------:R-:W-:Y:S01]  /*0ce0*/  UMOV UR4, 0x20 ;  /* 0x0000002000047882 */ /* 0x000fe20000000000 */
[----:B------:R-:W-:Y:S01]  /*0cf0*/  ELECT P0, URZ, PT ;  /* 0x0000000000ff782f */ /* 0x000fe20003800000 */
[----:B--2---:R-:W-:Y:S02]  /*0d00*/  ULEA UR6, UR5, UR6, 0x18 ;  /* 0x0000000605067291 */ /* 0x004fe4000f8ec0ff */
[----:B------:R-:W-:-:S04]  /*0d10*/  UIADD3 UR4, UPT, UPT, -UR4, 0x100000, URZ ;  /* 0x0010000004047890 */ /* 0x000fc8000fffe1ff */
[----:B------:R-:W-:Y:S02]  /*0d20*/  USHF.L.U32 UR5, UR4, 0xb, URZ ;  /* 0x0000000b04057899 */ /* 0x000fe400080006ff */
[----:B------:R-:W-:Y:S01]  /*0d30*/  USHF.L.U32 UR4, UR4, 0x1, URZ ;  /* 0x0000000104047899 */ /* 0x000fe200080006ff */
[----:B------:R-:W2:Y:S11]  /*0d40*/  FENCE.VIEW.ASYNC.S ;  /* 0x00000000000073c6 */ /* 0x000eb60000000000 */
[----:B--2---:R2:W3:Y:S01]  /*0d50*/  SYNCS.EXCH.64 URZ, [UR6+0x260], UR4 ;  /* 0x0002600406ff75b2 */ /* 0x0044e20008000100 */
[----:B------:R2:W1:Y:S01]  /*0d60*/  SYNCS.EXCH.64 URZ, [UR6+0x268], UR4 ;  /* 0x0002680406ff75b2 */ /* 0x0004620008000100 */
[----:B------:R-:W-:Y:S01]  /*0d70*/  NOP ;  /* 0x0000000000007918 */ /* 0x000fe20000000000 */
.L_x_12:
[----:B------:R-:W4:Y:S01]  /*0d80*/  SHFL.IDX PT, R0, R47, RZ, 0x1f ;  /* 0x00001fff2f007589 */ /* 0x000f2200000e0000 */
[----:B------:R-:W-:Y:S01]  /*0d90*/  NOP ;  /* 0x0000000000007918 */ /* 0x000fe20000000000 */
[----:B----4-:R-:W-:-:S13]  /*0da0*/  ISETP.NE.AND P0, PT, R0, 0x4, PT ;  /* 0x000000040000780c */ /* 0x010fda0003f05270 */
[----:B------:R-:W-:Y:S05]  /*0db0*/  @P0 BRA `(.L_x_13) ;  /* 0x00000000004c0947 */ /* 0x000fea0003800000 */
[----:B--2---:R-:W2:Y:S01]  /*0dc0*/  S2UR UR5, SR_CgaCtaId ;  /* 0x00000000000579c3 */ /* 0x004ea20000008800 */
[----:B---3--:R-:W-:Y:S01]  /*0dd0*/  UMOV UR4, 0x3a0 ;  /* 0x000003a000047882 */ /* 0x008fe20000000000 */
[----:B------:R-:W-:Y:S01]  /*0de0*/  UMOV UR6, 0x400 ;  /* 0x0000040000067882 */ /* 0x000fe20000000000 */
[----:B------:R-:W-:Y:S01]  /*0df0*/  USEL UR4, UR4, 0x320, UP3 ;  /* 0x0000032004047887 */ /* 0x000fe20009800000 */
[----:B------:R-:W-:Y:S01]  /*0e00*/  UMOV UR8, 0x1 ;  /* 0x0000000100087882 */ /* 0x000fe20000000000 */
[----:B------:R-:W-:Y:S01]  /*0e10*/  ELECT P0, URZ, PT ;  /* 0x0000000000ff782f */ /* 0x000fe20003800000 */
[----:B------:R-:W-:-:S04]  /*0e20*/  UIADD3 UR8, UPT, UPT, -UR8, 0x100000, URZ ;  /* 0x0010000008087890 */ /* 0x000fc8000fffe1ff */
[----:B------:R-:W-:Y:S02]  /*0e30*/  USHF.L.U32 UR9, UR8, 0xb, URZ ;  /* 0x0000000b08097899 */ /* 0x000fe400080006ff */
[----:B------:R-:W-:Y:S02]  /*0e40*/  USHF.L.U32 UR8, UR8, 0x1, URZ ;  /* 0x0000000108087899 */ /* 0x000fe400080006ff */
[----:B--2---:R-:W-:Y:S02]  /*0e50*/  ULEA UR6, UR5, UR6, 0x18 ;  /* 0x0000000605067291 */ /* 0x004fe4000f8ec0ff */
[----:B------:R-:W-:-:S04]  /*0e60*/  UIADD3 UR4, UPT, UPT, -UR4, 0x100000, URZ ;  /* 0x0010000004047890 */ /* 0x000fc8000fffe1ff */
[----:B------:R-:W-:Y:S02]  /*0e70*/  USHF.L.U32 UR5, UR4, 0xb, URZ ;  /* 0x0000000b04057899 */ /* 0x000fe400080006ff */
[----:B------:R-:W-:Y:S01]  /*0e80*/  USHF.L.U32 UR4, UR4, 0x1, URZ ;  /* 0x0000000104047899 */ /* 0x000fe200080006ff */
[----:B------:R-:W2:Y:S03]  /*0e90*/  FENCE.VIEW.ASYNC.S ;  /* 0x00000000000073c6 */ /* 0x000ea60000000000 */
[----:B--2---:R4:W2:Y:S08]  /*0ea0*/  SYNCS.EXCH.64 URZ, [UR6+0x270], UR8 ;  /* 0x0002700806ff75b2 */ /* 0x0048b00008000100 */
[----:B------:R4:W3:Y:S01]  /*0eb0*/  SYNCS.EXCH.64 URZ, [UR6+0x280], UR4 ;  /* 0x0002800406ff75b2 */ /* 0x0008e20008000100 */
[----:B------:R4:W1:Y:S01]  /*0ec0*/  SYNCS.EXCH.64 URZ, [UR6+0x278], UR8 ;  /* 0x0002780806ff75b2 */ /* 0x0008620008000100 */
[----:B------:R4:W1:Y:S02]  /*0ed0*/  SYNCS.EXCH.64 URZ, [UR6+0x288], UR4 ;  /* 0x0002880406ff75b2 */ /* 0x0008640008000100 */
[----:B----4-:R-:W-:Y:S01]  /*0ee0*/  NOP ;  /* 0x0000000000007918 */ /* 0x010fe20000000000 */
.L_x_13:
[----:B------:R-:W4:Y:S01]  /*0ef0*/  SHFL.IDX PT, R0, R47, RZ, 0x1f ;  /* 0x00001fff2f007589 */ /* 0x000f2200000e0000 */
[----:B------:R-:W-:Y:S01]  /*0f00*/  NOP ;  /* 0x0000000000007918 */ /* 0x000fe20000000000 */
[----:B----4-:R-:W-:-:S13]  /*0f10*/  ISETP.NE.AND P0, PT, R0, 0x5, PT ;  /* 0x000000050000780c */ /* 0x010fda0003f05270 */
[----:B------:R-:W-:Y:S05]  /*0f20*/  @P0 BRA `(.L_x_14) ;  /* 0x0000000000580947 */ /* 0x000fea0003800000 */
[----:B--2---:R-:W2:Y:S01]  /*0f30*/  S2UR UR5, SR_CgaCtaId ;  /* 0x00000000000579c3 */ /* 0x004ea20000008800 */
[----:B---3--:R-:W-:Y:S01]  /*0f40*/  UMOV UR4, 0x400 ;  /* 0x0000040000047882 */ /* 0x008fe20000000000 */
        /* <DEDUP_REMOVED lines=9> */
[----:B--2---:R-:W-:Y:S01]  /*0fe0*/  ULEA UR4, UR5, UR4, 0x18 ;  /* 0x0000000405047291 */ /* 0x004fe2000f8ec0ff */
[----:B------:R-:W2:Y:S11]  /*0ff0*/  FENCE.VIEW.ASYNC.S ;  /* 0x00000000000073c6 */ /* 0x000eb60000000000 */
[----:B--2---:R4:W2:Y:S01]  /*1000*/  SYNCS.EXCH.64 URZ, [UR4+0x290], UR6 ;  /* 0x0002900604ff75b2 */ /* 0x0048a20008000100 */
[----:B------:R4:W3:Y:S01]  /*1010*/  SYNCS.EXCH.64 URZ, [UR4+0x2b0], UR8 ;  /* 0x0002b00804ff75b2 */ /* 0x0008e20008000100 */
[----:B------:R4:W1:Y:S01]  /*1020*/  SYNCS.EXCH.64 URZ, [UR4+0x298], UR6 ;  /* 0x0002980604ff75b2 */ /* 0x0008620008000100 */
[----:B------:R4:W1:Y:S01]  /*1030*/  SYNCS.EXCH.64 URZ, [UR4+0x2b8], UR8 ;  /* 0x0002b80804ff75b2 */ /* 0x0008620008000100 */
[----:B------:R4:W1:Y:S01]  /*1040*/  SYNCS.EXCH.64 URZ, [UR4+0x2a0], UR6 ;  /* 0x0002a00604ff75b2 */ /* 0x0008620008000100 */
[----:B------:R4:W1:Y:S01]  /*1050*/  SYNCS.EXCH.64 URZ, [UR4+0x2c0], UR8 ;  /* 0x0002c00804ff75b2 */ /* 0x0008620008000100 */
[----:B------:R4:W1:Y:S01]  /*1060*/  SYNCS.EXCH.64 URZ, [UR4+0x2a8], UR6 ;  /* 0x0002a80604ff75b2 */ /* 0x0008620008000100 */
[----:B------:R4:W1:Y:S02]  /*1070*/  SYNCS.EXCH.64 URZ, [UR4+0x2c8], UR8 ;  /* 0x0002c80804ff75b2 */ /* 0x0008640008000100 */
[----:B----4-:R-:W-:Y:S01]  /*1080*/  NOP ;  /* 0x0000000000007918 */ /* 0x010fe20000000000 */
.L_x_14:
[----:B------:R-:W4:Y:S01]  /*1090*/  SHFL.IDX PT, R0, R47, RZ, 0x1f ;  /* 0x00001fff2f007589 */ /* 0x000f2200000e0000 */
[----:B------:R-:W-:Y:S01]  /*10a0*/  ISETP.NE.OR P1, PT, RZ, UR13, !P1 ;  /* 0x0000000dff007c0c */ /* 0x000fe2000cf25670 */
[----:B------:R-:W-:Y:S01]  /*10b0*/  NOP ;  /* 0x0000000000007918 */ /* 0x000fe20000000000 */
[----:B----4-:R-:W-:-:S13]  /*10c0*/  ISETP.NE.AND P0, PT, R0, 0x3, PT ;  /* 0x000000030000780c */ /* 0x010fda0003f05270 */
[----:B------:R-:W-:Y:S05]  /*10d0*/  @P0 BRA `(.L_x_15) ;  /* 0x0000000000380947 */ /* 0x000fea0003800000 */
[----:B--2---:R-:W2:Y:S01]  /*10e0*/  S2UR UR5, SR_CgaCtaId ;  /* 0x00000000000579c3 */ /* 0x004ea20000008800 */
[----:B---3--:R-:W-:Y:S01]  /*10f0*/  UMOV UR4, 0x400 ;  /* 0x0000040000047882 */ /* 0x008fe20000000000 */
[----:B------:R-:W-:Y:S01]  /*1100*/  UMOV UR6, 0x20 ;  /* 0x0000002000067882 */ /* 0x000fe20000000000 */
[----:B------:R-:W-:Y:S01]  /*1110*/  ELECT P0, URZ, PT ;  /* 0x0000000000ff782f */ /* 0x000fe20003800000 */
[----:B------:R-:W-:-:S04]  /*1120*/  UIADD3 UR6, UPT, UPT, -UR6, 0x100000, URZ ;  /* 0x0010000006067890 */ /* 0x000fc8000fffe1ff */
[----:B------:R-:W-:Y:S02]  /*1130*/  USHF.L.U32 UR7, UR6, 0xb, URZ ;  /* 0x0000000b06077899 */ /* 0x000fe400080006ff */
[----:B------:R-:W-:Y:S02]  /*1140*/  USHF.L.U32 UR6, UR6, 0x1, URZ ;  /* 0x0000000106067899 */ /* 0x000fe400080006ff */
[----:B--2---:R-:W-:Y:S01]  /*1150*/  ULEA UR4, UR5, UR4, 0x18 ;  /* 0x0000000405047291 */ /* 0x004fe2000f8ec0ff */
[----:B------:R-:W2:Y:S11]  /*1160*/  FENCE.VIEW.ASYNC.S ;  /* 0x00000000000073c6 */ /* 0x000eb60000000000 */
[----:B--2---:R4:W2:Y:S01]  /*1170*/  SYNCS.EXCH.64 URZ, [UR4+0x2d0], UR6 ;  /* 0x0002d00604ff75b2 */ /* 0x0048a20008000100 */
[----:B------:R4:W3:Y:S01]  /*1180*/  SYNCS.EXCH.64 URZ, [UR4+0x2e0], UR6 ;  /* 0x0002e00604ff75b2 */ /* 0x0008e20008000100 */
[----:B------:R4:W1:Y:S01]  /*1190*/  SYNCS.EXCH.64 URZ, [UR4+0x2d8], UR6 ;  /* 0x0002d80604ff75b2 */ /* 0x0008620008000100 */
[----:B------:R4:W1:Y:S02]  /*11a0*/  SYNCS.EXCH.64 URZ, [UR4+0x2e8], UR6 ;  /* 0x0002e80604ff75b2 */ /* 0x0008640008000100 */
[----:B----4-:R-:W-:Y:S01]  /*11b0*/  NOP ;  /* 0x0000000000007918 */ /* 0x010fe20000000000 */
.L_x_15:
[----:B---3--:R-:W3:Y:S01]  /*11c0*/  S2UR UR7, SR_CgaCtaId ;  /* 0x00000000000779c3 */ /* 0x008ee20000008800 */
[----:B------:R-:W-:Y:S01]  /*11d0*/  VOTEU.ALL UP0, P1 ;  /* 0x0000000000ff7886 */ /* 0x000fe20000800000 */
[----:B--2---:R-:W-:Y:S01]  /*11e0*/  UMOV UR4, 0x20 ;  /* 0x0000002000047882 */ /* 0x004fe20000000000 */
[----:B------:R-:W-:Y:S01]  /*11f0*/  NOP ;  /* 0x0000000000007918 */ /* 0x000fe20000000000 */
[----:B------:R-:W-:Y:S01]  /*1200*/  LOP3.LUT R3, R58, 0x1f, RZ, 0xc0, !PT ;  /* 0x0000001f3a037812 */ /* 0x000fe200078ec0ff */
[----:B------:R-:W-:Y:S01]  /*1210*/  UISETP.NE.AND UP4, UPT, UR13, URZ, UPT ;  /* 0x000000ff0d00728c */ /* 0x000fe2000bf85270 */
[----:B------:R-:W-:Y:S01]  /*1220*/  @!UP0 UMOV UR6, 0x400 ;  /* 0x0000040000068882 */ /* 0x000fe20000000000 */
[----:B------:R-:W-:-:S04]  /*1230*/  @!UP0 UIADD3 UR4, UPT, UPT, -UR4, 0x100000, URZ ;  /* 0x0010000004048890 */ /* 0x000fc8000fffe1ff */
[----:B------:R-:W-:Y:S02]  /*1240*/  @!UP0 USHF.L.U32 UR5, UR4, 0xb, URZ ;  /* 0x0000000b04058899 */ /* 0x000fe400080006ff */
[----:B------:R-:W-:Y:S02]  /*1250*/  @!UP0 USHF.L.U32 UR4, UR4, 0x1, URZ ;  /* 0x0000000104048899 */ /* 0x000fe400080006ff */
[----:B---3--:R-:W-:Y:S01]  /*1260*/  @!UP0 ULEA UR6, UR7, UR6, 0x18 ;  /* 0x0000000607068291 */ /* 0x008fe2000f8ec0ff */
[----:B------:R-:W2:Y:S01]  /*1270*/  LDCU UR7, c[0x0][0x36c] ;  /* 0x00006d80ff0777ac */ /* 0x000ea20008000800 */
[----:B------:R-:W-:Y:S01]  /*1280*/  VOTEU.ALL UP0, P1 ;  /* 0x0000000000ff7886 */ /* 0x000fe20000800000 */
[----:B------:R-:W3:Y:S09]  /*1290*/  FENCE.VIEW.ASYNC.S ;  /* 0x00000000000073c6 */ /* 0x000ef20000000000 */
[----:B---3--:R3:W4:Y:S01]  /*12a0*/  @!UP0 SYNCS.EXCH.64 URZ, [UR6+0x2f0], UR4 ;  /* 0x0002f00406ff85b2 */ /* 0x0087220008000100 */
[----:B--2---:R-:W-:-:S09]  /*12b0*/  UISETP.EQ.U32.AND UP5, UPT, UR7, 0x1, UPT ;  /* 0x000000010700788c */ /* 0x004fd2000bfa2070 */
[----:B---3--:R-:W-:Y:S05]  /*12c0*/  BRA.U !UP5, `(.L_x_16) ;  /* 0x000000010d087547 */ /* 0x008fea000b800000 */
[----:B-1--4-:R-:W-:Y:S01]  /*12d0*/  UCGABAR_ARV ;  /* 0x00000000000079c7 */ /* 0x012fe20008000000 */
[----:B------:R-:W-:Y:S05]  /*12e0*/  BRA `(.L_x_17) ;  /* 0x0000000000047947 */ /* 0x000fea0003800000 */
.L_x_16:
[----:B-1--4-:R-:W-:Y:S01]  /*12f0*/  NOP ;  /* 0x0000000000007918 */ /* 0x012fe20000000000 */
.L_x_17:
[----:B------:R-:W1:Y:S01]  /*1300*/  S2UR UR19, SR_CTAID.X ;  /* 0x00000000001379c3 */ /* 0x000e620000002500 */
[----:B------:R-:W-:-:S05]  /*1310*/  CS2R.32 R51, SR_CgaSize ;  /* 0x0000000000337805 */ /* 0x000fca0000008a00 */
[----:B------:R-:W-:-:S05]  /*1320*/  IMAD R51, R51, -0xa0, RZ ;  /* 0xffffff6033337824 */ /* 0x000fca00078e02ff */
[----:B------:R-:W-:-:S14]  /*1330*/  R2UR UR5, R51 ;  /* 0x00000000330572ca */ /* 0x000fdc00000e0000 */
[----:B------:R-:W2:Y:S01]  /*1340*/  LDCU UR5, c[0x0][UR5+0x2b0] ;  /* 0x00005600050577ac */ /* 0x000ea20008000800 */
[----:B------:R-:W-:-:S05]  /*1350*/  CS2R.32 R51, SR_CgaSize ;  /* 0x0000000000337805 */ /* 0x000fca0000008a00 */
[----:B------:R-:W-:-:S05]  /*1360*/  IMAD R51, R51, -0xa0, RZ ;  /* 0xffffff6033337824 */ /* 0x000fca00078e02ff */
[----:B------:R-:W-:-:S14]  /*1370*/  R2UR UR4, R51 ;  /* 0x00000000330472ca */ /* 0x000fdc00000e0000 */
[----:B------:R-:W3:Y:S01]  /*1380*/  LDCU UR4, c[0x0][UR4+0x2b4] ;  /* 0x00005680040477ac */ /* 0x000ee20008000800 */
[----:B------:R-:W4:Y:S01]  /*1390*/  S2UR UR7, SR_CTAID.Y ;  /* 0x00000000000779c3 */ /* 0x000f220000002600 */
[----:B------:R-:W-:-:S05]  /*13a0*/  CS2R.32 R51, SR_CgaSize ;  /* 0x0000000000337805 */ /* 0x000fca0000008a00 */
[----:B------:R-:W-:-:S05]  /*13b0*/  IMAD R51, R51, -0xa0, RZ ;  /* 0xffffff6033337824 */ /* 0x000fca00078e02ff */
[----:B------:R-:W-:-:S14]  /*13c0*/  R2UR UR8, R51 ;  /* 0x00000000330872ca */ /* 0x000fdc00000e0000 */
[----:B------:R-:W3:Y:S01]  /*13d0*/  LDCU UR8, c[0x0][UR8+0x2a0] ;  /* 0x00005400080877ac */ /* 0x000ee20008000800 */
[----:B------:R-:W-:-:S05]  /*13e0*/  CS2R.32 R51, SR_CgaSize ;  /* 0x0000000000337805 */ /* 0x000fca0000008a00 */
[----:B------:R-:W-:-:S05]  /*13f0*/  IMAD R51, R51, -0xa0, RZ ;  /* 0xffffff6033337824 */ /* 0x000fca00078e02ff */
[----:B------:R-:W-:-:S14]  /*1400*/  R2UR UR9, R51 ;  /* 0x00000000330972ca */ /* 0x000fdc00000e0000 */
[----:B------:R-:W3:Y:S01]  /*1410*/  LDCU UR9, c[0x0][UR9+0x2a4] ;  /* 0x00005480090977ac */ /* 0x000ee20008000800 */
[----:B------:R-:W3:Y:S01]  /*1420*/  S2UR UR10, SR_CgaCtaId ;  /* 0x00000000000a79c3 */ /* 0x000ee20000008800 */
[----:B------:R-:W-:Y:S01]  /*1430*/  UISETP.GT.U32.AND UP0, UPT, UR33, 0xffff, UPT ;  /* 0x0000ffff2100788c */ /* 0x000fe2000bf04070 */
[----:B------:R-:W3:Y:S01]  /*1440*/  LDCU UR18, c[0x0][0xb24] ;  /* 0x00016480ff1277ac */ /* 0x000ee20008000800 */
[----:B------:R-:W-:Y:S01]  /*1450*/  UMOV UR29, 0x5 ;  /* 0x00000005001d7882 */ /* 0x000fe20000000000 */
[----:B-1----:R-:W-:-:S04]  /*1460*/  I2FP.F32.U32 R2, UR19 ;  /* 0x0000001300027c45 */ /* 0x002fc80008201000 */
[----:B------:R-:W1:Y:S01]  /*1470*/  S2UR UR36, SR_CTAID.Z ;  /* 0x00000000002479c3 */ /* 0x000e620000002700 */
[----:B------:R-:W1:Y:S01]  /*1480*/  LDCU UR42, c[0x0][0xb24] ;  /* 0x00016480ff2a77ac */ /* 0x000e620008000800 */
[----:B--2---:R-:W-:Y:S01]  /*1490*/  FMUL R2, R2, UR5 ;  /* 0x0000000502027c20 */ /* 0x004fe20008400000 */
[----:B------:R-:W-:Y:S01]  /*14a0*/  USEL UR5, UR33, 0xffff, !UP0 ;  /* 0x0000ffff21057887 */ /* 0x000fe2000c000000 */
[----:B----4-:R-:W-:Y:S01]  /*14b0*/  I2FP.F32.U32 R0, UR7 ;  /* 0x0000000700007c45 */ /* 0x010fe20008201000 */
[----:B------:R-:W2:Y:S03]  /*14c0*/  LDCU UR27, c[0x0][0xb30] ;  /* 0x00016600ff1b77ac */ /* 0x000ea60008000800 */
[----:B------:R-:W4:Y:S01]  /*14d0*/  F2I.U32.TRUNC.NTZ R2, R2 ;  /* 0x0000000200027305 */ /* 0x000f22000020f000 */
[----:B---3--:R-:W-:Y:S01]  /*14e0*/  FMUL R0, R0, UR4 ;  /* 0x0000000400007c20 */ /* 0x008fe20008400000 */
[----:B------:R-:W-:-:S02]  /*14f0*/  ULOP3.LUT UR24, UR5, 0xffff, URZ, 0xc0, !UPT ;  /* 0x0000ffff05187892 */ /* 0x000fc4000f8ec0ff */
[----:B------:R-:W-:Y:S02]  /*1500*/  USHF.L.U32 UR28, UR10, 0x9, URZ ;  /* 0x000000090a1c7899 */ /* 0x000fe400080006ff */
[----:B------:R-:W-:Y:S02]  /*1510*/  UISETP.GE.AND UP2, UPT, UR18, 0x1, UPT ;  /* 0x000000011200788c */ /* 0x000fe4000bf46270 */
[----:B------:R-:W3:Y:S01]  /*1520*/  F2I.U32.TRUNC.NTZ R0, R0 ;  /* 0x0000000000007305 */ /* 0x000ee2000020f000 */
[----:B------:R-:W-:Y:S01]  /*1530*/  UMOV UR25, UR7 ;  /* 0x0000000700197c82 */ /* 0x000fe20008000000 */
[----:B------:R-:W-:Y:S01]  /*1540*/  UMOV UR20, UR19 ;  /* 0x0000001300147c82 */ /* 0x000fe20008000000 */
[----:B----4-:R-:W-:Y:S02]  /*1550*/  R2UR UR4, R2 ;  /* 0x00000000020472ca */ /* 0x010fe400000e0000 */
[----:B------:R-:W-:Y:S02]  /*1560*/  PRMT R2, RZ, 0x7610, R2 ;  /* 0x00007610ff027816 */ /* 0x000fe40000000002 */
[----:B---3--:R-:W-:-:S02]  /*1570*/  R2UR UR6, R0 ;  /* 0x00000000000672ca */ /* 0x008fc400000e0000 */
[----:B------:R-:W-:-:S07]  /*1580*/  PRMT R0, RZ, 0x7610, R0 ;  /* 0x00007610ff007816 */ /* 0x000fce0000000000 */
[----:B------:R-:W-:-:S04]  /*1590*/  UIADD3 UR5, UPT, UPT, -UR4, URZ, URZ ;  /* 0x000000ff04057290 */ /* 0x000fc8000fffe1ff */
[----:B------:R-:W-:Y:S02]  /*15a0*/  UIMAD UR5, UR8, UR5, UR19 ;  /* 0x00000005080572a4 */ /* 0x000fe4000f8e0213 */
[----:B------:R-:W-:-:S04]  /*15b0*/  UIADD3 UR4, UPT, UPT, -UR6, URZ, URZ ;  /* 0x000000ff06047290 */ /* 0x000fc8000fffe1ff */
[----:B------:R-:W-:Y:S01]  /*15c0*/  IMAD.U32 R51, RZ, RZ, UR5 ;  /* 0x00000005ff337e24 */ /* 0x000fe2000f8e00ff */
[----:B------:R-:W-:-:S06]  /*15d0*/  UIMAD UR4, UR9, UR4, UR7 ;  /* 0x00000004090472a4 */ /* 0x000fcc000f8e0207 */
[----:B------:R-:W-:Y:S01]  /*15e0*/  IMAD.U32 R50, RZ, RZ, UR4 ;  /* 0x00000004ff327e24 */ /* 0x000fe2000f8e00ff */
[----:B-12---:R-:W-:Y:S06]  /*15f0*/  BRA.U UP4, `(.L_x_18) ;  /* 0x0000000104447547 */ /* 0x006fec000b800000 */
[----:B------:R-:W-:Y:S02]  /*1600*/  R2UR UR4, R51 ;  /* 0x00000000330472ca */ /* 0x000fe400000e0000 */
[----:B------:R-:W-:-:S11]  /*1610*/  R2UR UR8, R50 ;  /* 0x00000000320872ca */ /* 0x000fd600000e0000 */
[----:B------:R-:W-:Y:S02]  /*1620*/  UISETP.GT.U32.AND UP0, UPT, UR4, 0x1, UPT ;  /* 0x000000010400788c */ /* 0x000fe4000bf04070 */
[----:B------:R-:W-:Y:S02]  /*1630*/  ULOP3.LUT UR4, UR4, 0xfffffffe, URZ, 0xc0, !UPT ;  /* 0xfffffffe04047892 */ /* 0x000fe4000f8ec0ff */
[----:B------:R-:W-:Y:S02]  /*1640*/  UISETP.NE.AND UP1, UPT, UR8, URZ, UP0 ;  /* 0x000000ff0800728c */ /* 0x000fe40008725270 */
[----:B------:R-:W-:Y:S02]  /*1650*/  UISETP.NE.AND UP0, UPT, UR8, 0x1, UP0 ;  /* 0x000000010800788c */ /* 0x000fe40008705270 */
[----:B------:R-:W-:Y:S02]  /*1660*/  USEL UR7, URZ, 0x1, UP1 ;  /* 0x00000001ff077887 */ /* 0x000fe40008800000 */
[----:B------:R-:W-:-:S02]  /*1670*/  USEL UR6, URZ, 0x4, UP0 ;  /* 0x00000004ff067887 */ /* 0x000fc40008000000 */
[----:B------:R-:W-:Y:S02]  /*1680*/  USEL UR5, URZ, 0x2, UP1 ;  /* 0x00000002ff057887 */ /* 0x000fe40008800000 */
[----:B------:R-:W-:Y:S02]  /*1690*/  ULEA UR4, UR8, UR4, 0x1 ;  /* 0x0000000408047291 */ /* 0x000fe4000f8e08ff */
[----:B------:R-:W-:Y:S02]  /*16a0*/  USEL UR8, URZ, 0x8, UP0 ;  /* 0x00000008ff087887 */ /* 0x000fe40008000000 */
[----:B------:R-:W-:-:S03]  /*16b0*/  UIADD3 UR5, UPT, UPT, UR5, UR6, UR7 ;  /* 0x0000000605057290 */ /* 0x000fc6000fffe007 */
[----:B------:R-:W-:Y:S01]  /*16c0*/  UMOV UR6, 0x3 ;  /* 0x0000000300067882 */ /* 0x000fe20000000000 */
[----:B------:R-:W-:Y:S02]  /*16d0*/  UIADD3 UR5, UPT, UPT, UR5, UR8, URZ ;  /* 0x0000000805057290 */ /* 0x000fe4000fffe0ff */
[----:B------:R-:W-:-:S04]  /*16e0*/  USHF.L.U32 UR4, UR6, UR4, URZ ;  /* 0x0000000406047299 */ /* 0x000fc800080006ff */
[----:B------:R-:W-:Y:S02]  /*16f0*/  IMAD.U32 R2, RZ, RZ, UR5 ;  /* 0x00000005ff027e24 */ /* 0x000fe4000f8e00ff */
[----:B------:R-:W-:Y:S02]  /*1700*/  IMAD.U32 R0, RZ, RZ, UR4 ;  /* 0x00000004ff007e24 */ /* 0x000fe4000f8e00ff */
.L_x_18:
[----:B------:R-:W-:Y:S05]  /*1710*/  BRA.U !UP2, `(.L_x_19) ;  /* 0x000000010ad07547 */ /* 0x000fea000b800000 */
[----:B------:R-:W1:Y:S01]  /*1720*/  LDCU.128 UR20, c[0x0][0xb10] ;  /* 0x00016200ff1477ac */ /* 0x000e620008000c00 */
[----:B------:R-:W2:Y:S01]  /*1730*/  LDCU UR12, c[0x0][0x370] ;  /* 0x00006e00ff0c77ac */ /* 0x000ea20008000800 */
[----:B------:R-:W3:Y:S01]  /*1740*/  LDCU UR5, c[0x0][0x374] ;  /* 0x00006e80ff0577ac */ /* 0x000ee20008000800 */
[----:B------:R-:W4:Y:S01]  /*1750*/  LDCU UR26, c[0x0][0xb0c] ;  /* 0x00016180ff1a77ac */ /* 0x000f220008000800 */
[----:B------:R-:W4:Y:S01]  /*1760*/  LDCU UR4, c[0x0][0xb20] ;  /* 0x00016400ff0477ac */ /* 0x000f220008000800 */
[----:B------:R-:W4:Y:S01]  /*1770*/  LDCU.64 UR16, c[0x0][0xb28] ;  /* 0x00016500ff1077ac */ /* 0x000f220008000a00 */
[----:B-1----:R-:W-:Y:S02]  /*1780*/  UISETP.NE.AND UP0, UPT, UR22, 0x1, UPT ;  /* 0x000000011600788c */ /* 0x002fe4000bf05270 */
[----:B---3--:R-:W-:Y:S02]  /*1790*/  UIMAD.WIDE.U32 UR6, UR5, UR23, URZ ;  /* 0x00000017050672a5 */ /* 0x008fe4000f8e00ff */
[----:B--2---:R-:W-:-:S02]  /*17a0*/  UIMAD.WIDE.U32 UR8, UR12, UR20, URZ ;  /* 0x000000140c0872a5 */ /* 0x004fc4000f8e00ff */
[----:B----4-:R-:W-:Y:S02]  /*17b0*/  UISETP.NE.AND UP1, UPT, UR26, 0x1, UPT ;  /* 0x000000011a00788c */ /* 0x010fe4000bf25270 */
[----:B------:R-:W-:Y:S01]  /*17c0*/  UISETP.NE.AND UP2, UPT, UR18, 0x1, UPT ;  /* 0x000000011200788c */ /* 0x000fe2000bf45270 */
[----:B------:R-:W-:Y:S02]  /*17d0*/  UMOV UR6, UR7 ;  /* 0x0000000700067c82 */ /* 0x000fe40008000000 */
[----:B------:R-:W-:Y:S01]  /*17e0*/  UMOV UR8, UR9 ;  /* 0x0000000900087c82 */ /* 0x000fe20008000000 */
[----:B------:R-:W-:Y:S02]  /*17f0*/  @UP0 USHF.R.U32.HI UR5, URZ, UR4, UR6 ;  /* 0x00000004ff050299 */ /* 0x000fe40008011606 */
[----:B------:R-:W-:Y:S02]  /*1800*/  UIMAD.WIDE.U32 UR14, UR25, UR23, URZ ;  /* 0x00000017190e72a5 */ /* 0x000fe4000f8e00ff */
[----:B------:R-:W-:-:S02]  /*1810*/  UIMAD.WIDE.U32 UR6, UR5, UR16, URZ ;  /* 0x00000010050672a5 */ /* 0x000fc4000f8e00ff */
[----:B------:R-:W-:Y:S02]  /*1820*/  @UP1 USHF.R.U32.HI UR12, URZ, UR21, UR8 ;  /* 0x00000015ff0c1299 */ /* 0x000fe40008011608 */
[----:B------:R-:W-:Y:S02]  /*1830*/  UIMAD.WIDE.U32 UR10, UR19, UR20, URZ ;  /* 0x00000014130a72a5 */ /* 0x000fe4000f8e00ff */
[----:B------:R-:W-:Y:S01]  /*1840*/  UIMAD.WIDE.U32 UR8, UR12, UR16, URZ ;  /* 0x000000100c0872a5 */ /* 0x000fe2000f8e00ff */
[----:B------:R-:W-:Y:S01]  /*1850*/  UMOV UR14, UR15 ;  /* 0x0000000f000e7c82 */ /* 0x000fe20008000000 */
[----:B------:R-:W-:Y:S01]  /*1860*/  UMOV UR6, UR7 ;  /* 0x0000000700067c82 */ /* 0x000fe20008000000 */
[----:B------:R-:W-:Y:S02]  /*1870*/  USHF.R.U32.HI UR14, URZ, UR4, UR14 ;  /* 0x00000004ff0e7299 */ /* 0x000fe4000801160e */
[----:B------:R-:W-:Y:S01]  /*1880*/  @UP2 USHF.R.U32.HI UR5, URZ, UR17, UR6 ;  /* 0x00000011ff052299 */ /* 0x000fe20008011606 */
[----:B------:R-:W-:-:S02]  /*1890*/  UMOV UR10, UR11 ;  /* 0x0000000b000a7c82 */ /* 0x000fc40008000000 */
[----:B------:R-:W-:Y:S01]  /*18a0*/  UMOV UR6, UR9 ;  /* 0x0000000900067c82 */ /* 0x000fe20008000000 */
[----:B------:R-:W-:Y:S02]  /*18b0*/  USHF.R.U32.HI UR10, URZ, UR21, UR10 ;  /* 0x00000015ff0a7299 */ /* 0x000fe4000801160a */
[----:B------:R-:W-:Y:S02]  /*18c0*/  @UP2 USHF.R.U32.HI UR12, URZ, UR17, UR6 ;  /* 0x00000011ff0c2299 */ /* 0x000fe40008011606 */
[----:B------:R-:W-:Y:S02]  /*18d0*/  USEL UR4, UR25, UR14, !UP0 ;  /* 0x0000000e19047287 */ /* 0x000fe4000c000000 */
[----:B------:R-:W-:Y:S02]  /*18e0*/  UIMAD UR6, UR5, UR18, URZ ;  /* 0x00000012050672a4 */ /* 0x000fe4000f8e02ff */
[----:B------:R-:W-:Y:S02]  /*18f0*/  USEL UR5, UR19, UR10, !UP1 ;  /* 0x0000000a13057287 */ /* 0x000fe4000c800000 */
[----:B------:R-:W-:-:S02]  /*1900*/  UIMAD UR8, UR12, UR18, URZ ;  /* 0x000000120c0872a4 */ /* 0x000fc4000f8e02ff */
[----:B------:R-:W-:Y:S02]  /*1910*/  UISETP.GE.AND UP0, UPT, UR4, UR6, UPT ;  /* 0x000000060400728c */ /* 0x000fe4000bf06270 */
[----:B------:R-:W-:Y:S02]  /*1920*/  UIMAD.WIDE.U32 UR6, UR4, UR16, URZ ;  /* 0x00000010040672a5 */ /* 0x000fe4000f8e00ff */
[----:B------:R-:W-:Y:S02]  /*1930*/  UISETP.GE.OR UP0, UPT, UR5, UR8, UP0 ;  /* 0x000000080500728c */ /* 0x000fe40008706670 */
[----:B------:R-:W-:Y:S02]  /*1940*/  UIMAD.WIDE.U32 UR8, UR5, UR16, URZ ;  /* 0x00000010050872a5 */ /* 0x000fe4000f8e00ff */
[----:B------:R-:W-:Y:S02]  /*1950*/  USHF.R.U32.HI UR7, URZ, UR17, UR7 ;  /* 0x00000011ff077299 */ /* 0x000fe40008011607 */
[----:B------:R-:W-:-:S02]  /*1960*/  UIADD3 UR10, UPT, UPT, -UR4, URZ, URZ ;  /* 0x000000ff040a7290 */ /* 0x000fc4000fffe1ff */
[----:B------:R-:W-:Y:S02]  /*1970*/  USEL UR7, UR4, UR7, !UP2 ;  /* 0x0000000704077287 */ /* 0x000fe4000d000000 */
[----:B------:R-:W-:Y:S01]  /*1980*/  UIADD3 UR20, UPT, UPT, -UR5, URZ, URZ ;  /* 0x000000ff05147290 */ /* 0x000fe2000fffe1ff */
[----:B------:R-:W-:Y:S01]  /*1990*/  @!UP0 UMOV UR6, UR9 ;  /* 0x0000000900068c82 */ /* 0x000fe20008000000 */
[----:B------:R-:W-:Y:S02]  /*19a0*/  UIADD3 UR8, UPT, UPT, -UR7, URZ, URZ ;  /* 0x000000ff07087290 */ /* 0x000fe4000fffe1ff */
[----:B------:R-:W-:Y:S02]  /*19b0*/  @!UP0 USHF.R.U32.HI UR6, URZ, UR17, UR6 ;  /* 0x00000011ff068299 */ /* 0x000fe40008011606 */
[----:B------:R-:W-:Y:S02]  /*19c0*/  UIMAD UR8, UR18, UR8, UR4 ;  /* 0x00000008120872a4 */ /* 0x000fe4000f8e0204 */
[----:B------:R-:W-:-:S02]  /*19d0*/  @!UP0 USEL UR6, UR5, UR6, !UP2 ;  /* 0x0000000605068287 */ /* 0x000fc4000d000000 */
[----:B------:R-:W-:Y:S02]  /*19e0*/  UIMAD UR25, UR22, UR10, UR25 ;  /* 0x0000000a161972a4 */ /* 0x000fe4000f8e0219 */
[----:B------:R-:W-:Y:S02]  /*19f0*/  @!UP0 UIADD3 UR7, UPT, UPT, UR7, -UR6, URZ ;  /* 0x8000000607078290 */ /* 0x000fe4000fffe0ff */
[----:B------:R-:W-:Y:S02]  /*1a00*/  @!UP0 UIMAD UR6, UR8, UR12, UR6 ;  /* 0x0000000c080682a4 */ /* 0x000fe4000f8e0206 */
[----:B------:R-:W-:Y:S02]  /*1a10*/  @!UP0 UIMAD UR4, UR7, UR18, UR5 ;  /* 0x00000012070482a4 */ /* 0x000fe4000f8e0205 */
[----:B------:R-:W-:Y:S02]  /*1a20*/  UIMAD UR20, UR26, UR20, UR19 ;  /* 0x000000141a1472a4 */ /* 0x000fe4000f8e0213 */
[----:B------:R-:W-:Y:S01]  /*1a30*/  UIMAD UR25, UR4, UR22, UR25 ;  /* 0x00000016041972a4 */ /* 0x000fe2000f8e0219 */
[----:B------:R-:W-:-:S02]  /*1a40*/  @!UP0 UMOV UR5, UR6 ;  /* 0x0000000600058c82 */ /* 0x000fc40008000000 */
[----:B------:R-:W-:-:S12]  /*1a50*/  UIMAD UR20, UR5, UR26, UR20 ;  /* 0x0000001a051472a4 */ /* 0x000fd8000f8e0214 */
.L_x_19:
[----:B------:R-:W-:Y:S02]  /*1a60*/  UISETP.NE.AND UP1, UPT, UR27, 0x1, UPT ;  /* 0x000000011b00788c */ /* 0x000fe4000bf25270 */
[----:B------:R-:W-:Y:S02]  /*1a70*/  UISETP.NE.AND UP0, UPT, UR13, 0x2, UPT ;  /* 0x000000020d00788c */ /* 0x000fe4000bf05270 */
[----:B------:R-:W-:Y:S02]  /*1a80*/  ULOP3.LUT UR28, UR28, 0x400, URZ, 0xc0, !UPT ;  /* 0x000004001c1c7892 */ /* 0x000fe4000f8ec0ff */
[----:B------:R-:W-:-:S03]  /*1a90*/  USHF.L.U32 UR24, UR29, UR24, URZ ;  /* 0x000000181d187299 */ /* 0x000fc600080006ff */
[----:B------:R-:W-:Y:S09]  /*1aa0*/  BRA.U UP1, `(.L_x_20) ;  /* 0x0000000101447547 */ /* 0x000ff2000b800000 */
[----:B------:R-:W1:Y:S01]  /*1ab0*/  LDCU.128 UR8, c[0x0][0xb10] ;  /* 0x00016200ff0877ac */ /* 0x000e620008000c00 */
[----:B------:R-:W2:Y:S01]  /*1ac0*/  LDCU UR12, c[0x0][0xb0c] ;  /* 0x00016180ff0c77ac */ /* 0x000ea20008000800 */
[----:B------:R-:W3:Y:S01]  /*1ad0*/  LDCU UR14, c[0x0][0xb20] ;  /* 0x00016400ff0e77ac */ /* 0x000ee20008000800 */
[----:B-1----:R-:W-:Y:S02]  /*1ae0*/  UIMAD.WIDE.U32 UR6, UR20, UR8, URZ ;  /* 0x00000008140672a5 */ /* 0x002fe4000f8e00ff */
[----:B------:R-:W-:Y:S02]  /*1af0*/  UIMAD.WIDE.U32 UR4, UR25, UR11, URZ ;  /* 0x0000000b190472a5 */ /* 0x000fe4000f8e00ff */
[----:B--2---:R-:W-:Y:S02]  /*1b00*/  UISETP.NE.AND UP2, UPT, UR12, 0x1, UPT ;  /* 0x000000010c00788c */ /* 0x004fe4000bf45270 */
[----:B------:R-:W-:Y:S01]  /*1b10*/  UISETP.NE.AND UP1, UPT, UR10, 0x1, UPT ;  /* 0x000000010a00788c */ /* 0x000fe2000bf25270 */
[----:B------:R-:W-:-:S02]  /*1b20*/  UMOV UR6, UR7 ;  /* 0x0000000700067c82 */ /* 0x000fc40008000000 */
[----:B------:R-:W-:Y:S01]  /*1b30*/  UMOV UR4, UR5 ;  /* 0x0000000500047c82 */ /* 0x000fe20008000000 */
[----:B------:R-:W-:Y:S02]  /*1b40*/  USHF.R.U32.HI UR6, URZ, UR9, UR6 ;  /* 0x00000009ff067299 */ /* 0x000fe40008011606 */
[----:B---3--:R-:W-:Y:S02]  /*1b50*/  USHF.R.U32.HI UR4, URZ, UR14, UR4 ;  /* 0x0000000eff047299 */ /* 0x008fe40008011604 */
[----:B------:R-:W-:Y:S02]  /*1b60*/  USEL UR5, UR20, UR6, !UP2 ;  /* 0x0000000614057287 */ /* 0x000fe4000d000000 */
[----:B------:R-:W-:-:S04]  /*1b70*/  USEL UR4, UR25, UR4, !UP1 ;  /* 0x0000000419047287 */ /* 0x000fc8000c800000 */
[----:B------:R-:W-:Y:S02]  /*1b80*/  UIADD3 UR6, UPT, UPT, -UR4, UR5, URZ ;  /* 0x0000000504067290 */ /* 0x000fe4000fffe1ff */
[----:B------:R-:W-:Y:S02]  /*1b90*/  UIADD3 UR4, UPT, UPT, UR4, -UR5, URZ ;  /* 0x8000000504047290 */ /* 0x000fe4000fffe0ff */
[----:B------:R-:W-:Y:S02]  /*1ba0*/  UIMAD UR25, UR6, UR10, UR25 ;  /* 0x0000000a061972a4 */ /* 0x000fe4000f8e0219 */
[----:B------:R-:W-:-:S12]  /*1bb0*/  UIMAD UR20, UR4, UR12, UR20 ;  /* 0x0000000c041472a4 */ /* 0x000fd8000f8e0214 */
.L_x_20:
[----:B------:R-:W-:Y:S05]  /*1bc0*/  BRA.U !UP5, `(.L_x_21) ;  /* 0x000000010d0c7547 */ /* 0x000fea000b800000 */
[----:B------:R-:W-:Y:S01]  /*1bd0*/  UCGABAR_WAIT ;  /* 0x0000000000007dc7 */ /* 0x000fe20008000000 */
[----:B------:R-:W-:Y:S01]  /*1be0*/  CCTL.IVALL ;  /* 0x00000000ff00798f */ /* 0x000fe20002000000 */
[----:B------:R-:W-:Y:S05]  /*1bf0*/  BRA `(.L_x_22) ;  /* 0x0000000000047947 */ /* 0x000fea0003800000 */
.L_x_21:
[----:B------:R-:W-:Y:S06]  /*1c00*/  BAR.SYNC.DEFER_BLOCKING 0x0 ;  /* 0x0000000000007b1d */ /* 0x000fec0000010000 */
.L_x_22:
[----:B------:R-:W-:Y:S05]  /*1c10*/  BRA.U UP0, `(.L_x_23) ;  /* 0x00000025004c7547 */ /* 0x000fea000b800000 */
[----:B------:R-:W1:Y:S01]  /*1c20*/  LDCU UR6, c[0x0][0x38c] ;  /* 0x00007180ff0677ac */ /* 0x000e620008000800 */
[----:B------:R-:W2:Y:S01]  /*1c30*/  S2UR UR9, SR_CgaCtaId ;  /* 0x00000000000979c3 */ /* 0x000ea20000008800 */
[----:B------:R-:W-:Y:S01]  /*1c40*/  PLOP3.LUT P1, PT, PT, PT, UP3, 0x80, 0x8 ;  /* 0x000000000008781c */ /* 0x000fe20003f2f038 */
[----:B------:R-:W-:Y:S01]  /*1c50*/  IMAD.MOV.U32 R12, RZ, RZ, 0x1 ;  /* 0x00000001ff0c7424 */ /* 0x000fe200078e00ff */
[----:B------:R-:W-:Y:S01]  /*1c60*/  UMOV UR8, 0x400 ;  /* 0x0000040000087882 */ /* 0x000fe20000000000 */
[----:B------:R-:W-:Y:S01]  /*1c70*/  UISETP.NE.AND UP1, UPT, UR13, URZ, UPT ;  /* 0x000000ff0d00728c */ /* 0x000fe2000bf25270 */
[----:B------:R-:W-:Y:S01]  /*1c80*/  ISETP.NE.AND P2, PT, R3, RZ, P3 ;  /* 0x000000ff0300720c */ /* 0x000fe20001f45270 */
[----:B------:R-:W-:Y:S01]  /*1c90*/  USHF.L.U32 UR7, UR19, 0x6, URZ ;  /* 0x0000000613077899 */ /* 0x000fe200080006ff */
[----:B------:R-:W-:Y:S01]  /*1ca0*/  PLOP3.LUT P1, PT, P1, PT, PT, 0x8, 0x80 ;  /* 0x000000000080781c */ /* 0x000fe20000f2e170 */
[----:B------:R-:W-:Y:S01]  /*1cb0*/  USHF.L.U32 UR46, UR19, 0x5, URZ ;  /* 0x00000005132e7899 */ /* 0x000fe200080006ff */
[----:B------:R-:W-:Y:S01]  /*1cc0*/  CS2R R10, SRZ ;  /* 0x00000000000a7805 */ /* 0x000fe2000001ff00 */
[----:B------:R-:W-:Y:S01]  /*1cd0*/  IMAD.MOV.U32 R9, RZ, RZ, RZ ;  /* 0x000000ffff097224 */ /* 0x000fe200078e00ff */
[----:B------:R-:W3:Y:S01]  /*1ce0*/  LDCU UR39, c[0x0][0x370] ;  /* 0x00006e00ff2777ac */ /* 0x000ee20008000800 */
[----:B------:R-:W-:Y:S01]  /*1cf0*/  IMAD.MOV.U32 R8, RZ, RZ, 0x1 ;  /* 0x00000001ff087424 */ /* 0x000fe200078e00ff */
[----:B------:R-:W-:-:S02]  /*1d00*/  USEL UR21, UR43, 0x2, UP1 ;  /* 0x000000022b157887 */ /* 0x000fc40008800000 */
[----:B-1----:R-:W-:Y:S02]  /*1d10*/  UIADD3 UR5, UPT, UPT, UR6, 0x1f, URZ ;  /* 0x0000001f06057890 */ /* 0x002fe4000fffe0ff */
[----:B------:R-:W-:Y:S02]  /*1d20*/  UIADD3 UR47, UPT, UPT, UR6, 0x3e, URZ ;  /* 0x0000003e062f7890 */ /* 0x000fe4000fffe0ff */
[----:B------:R-:W-:Y:S01]  /*1d30*/  USHF.R.S32.HI UR4, URZ, 0x1f, UR5 ;  /* 0x0000001fff047899 */ /* 0x000fe20008011405 */
[----:B------:R-:W1:Y:S03]  /*1d40*/  LDCU.64 UR26, c[0x0][0x348] ;  /* 0x00006900ff1a77ac */ /* 0x000e660008000a00 */
[----:B------:R-:W-:Y:S02]  /*1d50*/  ULEA.HI UR4, UR4, UR5, URZ, 0x5 ;  /* 0x0000000504047291 */ /* 0x000fe4000f8f28ff */
[----:B--2---:R-:W-:-:S02]  /*1d60*/  ULEA UR13, UR9, UR8, 0x18 ;  /* 0x00000008090d7291 */ /* 0x004fc4000f8ec0ff */
[----:B------:R-:W-:Y:S02]  /*1d70*/  USHF.R.S32.HI UR41, URZ, 0x5, UR4 ;  /* 0x00000005ff297899 */ /* 0x000fe40008011404 */
[----:B------:R-:W-:Y:S02]  /*1d80*/  UIADD3 UR4, UPT, UPT, UR6, -0x1, URZ ;  /* 0xffffffff06047890 */ /* 0x000fe4000fffe0ff */
[----:B------:R-:W-:Y:S02]  /*1d90*/  UISETP.LT.U32.AND UP0, UPT, UR41, 0x23, UPT ;  /* 0x000000232900788c */ /* 0x000fe4000bf01070 */
[----:B------:R-:W-:Y:S02]  /*1da0*/  UISETP.GE.U32.AND UP2, UPT, UR4, -0x3f, UPT ;  /* 0xffffffc10400788c */ /* 0x000fe4000bf46070 */
[----:B------:R-:W-:Y:S02]  /*1db0*/  USEL UR40, UR41, 0x23, UP0 ;  /* 0x0000002329287887 */ /* 0x000fe40008000000 */
[----:B------:R-:W-:-:S02]  /*1dc0*/  ULOP3.LUT UR5, UR7, 0x40, URZ, 0xc0, !UPT ;  /* 0x0000004007057892 */ /* 0x000fc4000f8ec0ff */
[----:B------:R-:W-:Y:S02]  /*1dd0*/  UIADD3 UR4, UPT, UPT, UR40, -0x1, URZ ;  /* 0xffffffff28047890 */ /* 0x000fe4000fffe0ff */
[----:B------:R-:W-:Y:S01]  /*1de0*/  ULEA UR30, UR28, UR13, 0x1 ;  /* 0x0000000d1c1e7291 */ /* 0x000fe2000f8e08ff */
[----:B------:R-:W2:Y:S02]  /*1df0*/  LDCU UR38, c[0x0][0x374] ;  /* 0x00006e80ff2677ac */ /* 0x000ea40008000800 */
[----:B------:R-:W-:Y:S02]  /*1e00*/  @UP2 UIADD3 UR4, UPT, UPT, UR40, URZ, URZ ;  /* 0x000000ff28042290 */ /* 0x000fe4000fffe0ff */
[----:B------:R-:W-:Y:S02]  /*1e10*/  ULOP3.LUT UR46, UR46, 0x20, URZ, 0xc0, !UPT ;  /* 0x000000202e2e7892 */ /* 0x000fe4000f8ec0ff */
[----:B------:R-:W-:Y:S02]  /*1e20*/  ULEA.HI UR45, UR28, UR5, URZ, 0x1b ;  /* 0x000000051c2d7291 */ /* 0x000fe4000f8fd8ff */
[----:B------:R-:W-:-:S02]  /*1e30*/  UIADD3 UR30, UPT, UPT, UR30, 0x3500, URZ ;  /* 0x000035001e1e7890 */ /* 0x000fc4000fffe0ff */
[----:B------:R-:W-:Y:S02]  /*1e40*/  UIADD3 UR44, UPT, UPT, UR41, -UR40, URZ ;  /* 0x80000028292c7290 */ /* 0x000fe4000fffe0ff */
[----:B------:R-:W-:Y:S02]  /*1e50*/  UIADD3 UR29, UPT, UPT, UR4, 0x1, URZ ;  /* 0x00000001041d7890 */ /* 0x000fe4000fffe0ff */
[----:B------:R-:W-:Y:S01]  /*1e60*/  UIADD3 UR43, UPT, UPT, -UR4, URZ, URZ ;  /* 0x000000ff042b7290 */ /* 0x000fe2000fffe1ff */
[----:B-1-3--:R-:W-:-:S11]  /*1e70*/  UMOV UR6, URZ ;  /* 0x000000ff00067c82 */ /* 0x00afd60008000000 */
.L_x_43:
[----:B------:R-:W1:Y:S02]  /*1e80*/  S2UR UR4, SR_CgaCtaId ;  /* 0x00000000000479c3 */ /* 0x000e640000008800 */
[----:B-1----:R-:W-:-:S09]  /*1e90*/  UISETP.NE.AND UP0, UPT, UR4, URZ, UPT ;  /* 0x000000ff0400728c */ /* 0x002fd2000bf05270 */
[----:B------:R-:W-:Y:S05]  /*1ea0*/  BRA.U UP0, `(.L_x_24) ;  /* 0x0000000100287547 */ /* 0x000fea000b800000 */
[----:B------:R-:W-:Y:S02]  /*1eb0*/  LEA R0, R9, UR13, 0x3 ;  /* 0x0000000d09007c11 */ /* 0x000fe4000f8e18ff */
[----:B------:R-:W-:-:S04]  /*1ec0*/  SHF.L.U32 R2, R8, 0x1f, RZ ;  /* 0x0000001f08027819 */ /* 0x000fc800000006ff */
[----:B------:R-:W1:Y:S02]  /*1ed0*/  SYNCS.PHASECHK.TRANS64.TRYWAIT P0, [R0+URZ+0x2e0], R2 ;  /* 0x0002e002000075a7 */ /* 0x000e6400080011ff */
[----:B-1----:R-:W-:Y:S05]  /*1ee0*/  @!P0 BRA `(.L_x_25) ;  /* 0x0000007000b48947 */ /* 0x002fea0003800000 */
.L_x_165:
[----:B------:R-:W-:Y:S01]  /*1ef0*/  VIADD R9, R9, 0x1 ;  /* 0x0000000109097836 */ /* 0x000fe20000000000 */
[----:B------:R1:W-:Y:S04]  /*1f00*/  SYNCS.ARRIVE.TRANS64.A1T0 RZ, [R0+URZ+0x2d0], RZ ;  /* 0x0002d0ff00ff79a7 */ /* 0x0003e800081000ff */
[----:B------:R-:W-:-:S04]  /*1f10*/  ISETP.NE.AND P0, PT, R9, 0x2, PT ;  /* 0x000000020900780c */ /* 0x000fc80003f05270 */
[----:B------:R-:W-:Y:S02]  /*1f20*/  SEL R9, R9, RZ, P0 ;  /* 0x000000ff09097207 */ /* 0x000fe40000000000 */
[----:B-1----:R-:W-:-:S04]  /*1f30*/  SEL R0, RZ, 0x1, P0 ;  /* 0x00000001ff007807 */ /* 0x002fc80000000000 */
[----:B------:R-:W-:-:S07]  /*1f40*/  LOP3.LUT R8, R8, R0, RZ, 0x3c, !PT ;  /* 0x0000000008087212 */ /* 0x000fce00078e3cff */
.L_x_24:
[----:B------:R-:W-:Y:S01]  /*1f50*/  ULEA UR4, UR6, UR13, 0x3 ;  /* 0x0000000d06047291 */ /* 0x000fe2000f8e18ff */
[----:B------:R-:W-:Y:S01]  /*1f60*/  SHF.L.U32 R0, R12, 0x1f, RZ ;  /* 0x0000001f0c007819 */ /* 0x000fe200000006ff */
[----:B------:R-:W-:Y:S02]  /*1f70*/  UISETP.GE.U32.AND UP0, UPT, UR47, 0x3f, UPT ;  /* 0x0000003f2f00788c */ /* 0x000fe4000bf06070 */
[----:B------:R-:W-:Y:S01]  /*1f80*/  ULEA UR11, UR25, UR46, 0x6 ;  /* 0x0000002e190b7291 */ /* 0x000fe2000f8e30ff */
[----:B------:R-:W-:-:S04]  /*1f90*/  UMOV UR7, URZ ;  /* 0x000000ff00077c82 */ /* 0x000fc80008000000 */
[----:B------:R1:W3:Y:S01]  /*1fa0*/  SYNCS.PHASECHK.TRANS64.TRYWAIT P0, [UR4+0x118], R0 ;  /* 0x00011800ff0075a7 */ /* 0x0002e20008001104 */
[----:B------:R-:W-:-:S04]  /*1fb0*/  ULEA.HI UR4, UR20, UR20, URZ, 0x1 ;  /* 0x0000001414047291 */ /* 0x000fc8000f8f08ff */
[----:B------:R-:W-:-:S04]  /*1fc0*/  USHF.L.U32 UR4, UR4, 0x6, URZ ;  /* 0x0000000604047899 */ /* 0x000fc800080006ff */
[----:B------:R-:W-:-:S04]  /*1fd0*/  ULOP3.LUT UR35, UR4, 0xffffff80, URZ, 0xc0, !UPT ;  /* 0xffffff8004237892 */ /* 0x000fc8000f8ec0ff */
[----:B------:R-:W-:Y:S01]  /*1fe0*/  UIADD3 UR35, UPT, UPT, UR45, UR35, URZ ;  /* 0x000000232d237290 */ /* 0x000fe2000fffe0ff */
[----:B------:R-:W-:Y:S11]  /*1ff0*/  BRA.U !UP0, `(.L_x_26) ;  /* 0x0000000108c87547 */ /* 0x000ff6000b800000 */
[----:B------:R-:W-:Y:S01]  /*2000*/  UMOV UR16, UR43 ;  /* 0x0000002b00107c82 */ /* 0x000fe20008000000 */
[----:B------:R-:W-:Y:S01]  /*2010*/  UMOV UR4, UR6 ;  /* 0x0000000600047c82 */ /* 0x000fe20008000000 */
[----:B------:R-:W-:-:S05]  /*2020*/  UMOV UR34, URZ ;  /* 0x000000ff00227c82 */ /* 0x000fca0008000000 */
.L_x_32:
[----:B------:R-:W-:Y:S01]  /*2030*/  ULEA UR33, UR4, UR13, 0x3 ;  /* 0x0000000d04217291 */ /* 0x000fe2000f8e18ff */
[----:B------:R-:W-:Y:S01]  /*2040*/  @P3 MOV R2, 0x3000 ;  /* 0x0000300000023802 */ /* 0x000fe20000000f00 */
[----:B-1-34-:R-:W-:Y:S10]  /*2050*/  @P0 BRA `(.L_x_27) ;  /* 0x00000000000c0947 */ /* 0x01aff40003800000 */
[----:B------:R-:W-:-:S04]  /*2060*/  SHF.L.U32 R3, R12, 0x1f, RZ ;  /* 0x0000001f0c037819 */ /* 0x000fc800000006ff */
[----:B------:R-:W3:Y:S02]  /*2070*/  SYNCS.PHASECHK.TRANS64.TRYWAIT P0, [UR33+0x118], R3 ;  /* 0x00011803ff0075a7 */ /* 0x000ee40008001121 */
[----:B---3--:R-:W-:Y:S05]  /*2080*/  @!P0 BRA `(.L_x_28) ;  /* 0x0000007000608947 */ /* 0x008fea0003800000 */
.L_x_27:
[----:B------:R3:W-:Y:S01]  /*2090*/  @P3 SYNCS.ARRIVE.TRANS64 RZ, [UR33], R2 ;  /* 0x00000002ffff39a7 */ /* 0x0007e20008000021 */
[----:B------:R-:W-:Y:S02]  /*20a0*/  ULOP3.LUT UR5, UR21, 0x2, URZ, 0xfc, !UPT ;  /* 0x0000000215057892 */ /* 0x000fe4000f8efcff */
[----:B------:R-:W-:Y:S02]  /*20b0*/  UIADD3 UR16, UPT, UPT, UR16, 0x1, URZ ;  /* 0x0000000110107890 */ /* 0x000fe4000fffe0ff */
[----:B------:R-:W-:Y:S02]  /*20c0*/  UISETP.NE.AND UP0, UPT, UR5, 0x2, UPT ;  /* 0x000000020500788c */ /* 0x000fe4000bf05270 */
[----:B------:R-:W-:-:S07]  /*20d0*/  UISETP.NE.AND UP2, UPT, UR16, 0x1, UPT ;  /* 0x000000011000788c */ /* 0x000fce000bf45270 */
[----:B------:R-:W-:Y:S05]  /*20e0*/  BRA.U UP0, `(.L_x_29) ;  /* 0x0000000100047547 */ /* 0x000fea000b800000 */
[----:B--2---:R-:W-:Y:S05]  /*20f0*/  BPT.TRAP 0x1 ;  /* 0x000000040000795c */ /* 0x004fea0000300000 */
.L_x_29:
[----:B------:R-:W-:Y:S04]  /*2100*/  BSSY.RECONVERGENT B0, `(.L_x_30) ;  /* 0x0000003000007945 */ /* 0x000fe80003800200 */
[----:B------:R-:W-:Y:S05]  /*2110*/  @!P2 BRA `(.L_x_31) ;  /* 0x000000000004a947 */ /* 0x000fea0003800000 */
[----:B--2---:R-:W-:Y:S05]  /*2120*/  BPT.TRAP 0x1 ;  /* 0x000000040000795c */ /* 0x004fea0000300000 */
.L_x_31:
[----:B--2---:R-:W-:Y:S05]  /*2130*/  BSYNC.RECONVERGENT B0 ;  /* 0x0000000000007941 */ /* 0x004fea0003800200 */
.L_x_30:
[----:B------:R-:W-:Y:S02]  /*2140*/  UIADD3 UR5, UPT, UPT, UR4, 0x1, URZ ;  /* 0x0000000104057890 */ /* 0x000fe4000fffe0ff */
[----:B------:R-:W-:Y:S02]  /*2150*/  USHF.L.U32 UR8, UR4, 0xb, URZ ;  /* 0x0000000b04087899 */ /* 0x000fe400080006ff */
[----:B------:R-:W-:Y:S02]  /*2160*/  UISETP.NE.AND UP0, UPT, UR5, 0x23, UPT ;  /* 0x000000230500788c */ /* 0x000fe4000bf05270 */
[----:B------:R-:W-:Y:S02]  /*2170*/  ULOP3.LUT UR32, UR8, UR28, URZ, 0xfc, !UPT ;  /* 0x0000001c08207292 */ /* 0x000fe4000f8efcff */
[----:B------:R-:W-:Y:S02]  /*2180*/  USEL UR7, URZ, 0x1, UP0 ;  /* 0x00000001ff077887 */ /* 0x000fe40008000000 */
[----:B------:R-:W-:-:S02]  /*2190*/  USEL UR6, UR5, URZ, UP0 ;  /* 0x000000ff05067287 */ /* 0x000fc40008000000 */
[----:B------:R-:W-:Y:S02]  /*21a0*/  UIADD3 UR14, UP1, UPT, UR26, 0x80, URZ ;  /* 0x000000801a0e7890 */ /* 0x000fe4000ff3e0ff */
[----:B------:R-:W-:Y:S01]  /*21b0*/  ULEA UR5, UR6, UR13, 0x3 ;  /* 0x0000000d06057291 */ /* 0x000fe2000f8e18ff */
[----:B------:R-:W-:Y:S01]  /*21c0*/  LOP3.LUT R12, R12, UR7, RZ, 0x3c, !PT ;  /* 0x000000070c0c7c12 */ /* 0x000fe2000f8e3cff */
[----:B------:R-:W-:Y:S02]  /*21d0*/  ULEA UR32, UR32, UR13, 0x1 ;  /* 0x0000000d20207291 */ /* 0x000fe4000f8e08ff */
[----:B------:R-:W-:Y:S01]  /*21e0*/  UIADD3 UR4, UP0, UPT, UR26, 0x180, URZ ;  /* 0x000001801a047890 */ /* 0x000fe2000ff1e0ff */
[----:B-1----:R-:W-:Y:S01]  /*21f0*/  SHF.L.U32 R0, R12, 0x1f, RZ ;  /* 0x0000001f0c007819 */ /* 0x002fe200000006ff */
[----:B------:R-:W-:Y:S02]  /*2200*/  ULOP3.LUT UR33, UR33, 0xfefffff8, URZ, 0xc0, !UPT ;  /* 0xfefffff821217892 */ /* 0x000fe4000f8ec0ff */
[----:B------:R-:W-:Y:S01]  /*2210*/  UIADD3.X UR15, UPT, UPT, URZ, UR27, URZ, UP1, !UPT ;  /* 0x0000001bff0f7290 */ /* 0x000fe20008ffe4ff */
[----:B------:R4:W1:Y:S01]  /*2220*/  SYNCS.PHASECHK.TRANS64.TRYWAIT P0, [UR5+0x118], R0 ;  /* 0x00011800ff0075a7 */ /* 0x0008620008001105 */
[----:B------:R-:W-:-:S02]  /*2230*/  UIADD3 UR32, UPT, UPT, UR32, 0x3500, URZ ;  /* 0x0000350020207890 */ /* 0x000fc4000fffe0ff */
[----:B------:R-:W-:Y:S02]  /*2240*/  UPRMT UR7, URZ, 0x5410, UR24 ;  /* 0x00005410ff077896 */ /* 0x000fe40008000018 */
[----:B------:R-:W-:Y:S02]  /*2250*/  UIADD3 UR8, UPT, UPT, UR13, 0x26500, UR8 ;  /* 0x000265000d087890 */ /* 0x000fe4000fffe008 */
[----:B------:R-:W-:Y:S01]  /*2260*/  UIADD3.X UR5, UPT, UPT, URZ, UR27, URZ, UP0, !UPT ;  /* 0x0000001bff057290 */ /* 0x000fe200087fe4ff */
[----:B------:R-:W-:Y:S01]  /*2270*/  UMOV UR18, 0x0 ;  /* 0x0000000000127882 */ /* 0x000fe20000000000 */
[----:B------:R-:W-:Y:S01]  /*2280*/  UMOV UR19, 0x10000000 ;  /* 0x1000000000137882 */ /* 0x000fe20000000000 */
[----:B------:R-:W-:Y:S01]  /*2290*/  UMOV UR10, UR34 ;  /* 0x00000022000a7c82 */ /* 0x000fe20008000000 */
[----:B------:R-:W-:Y:S01]  /*22a0*/  UMOV UR12, UR36 ;  /* 0x00000024000c7c82 */ /* 0x000fe20008000000 */
[----:B------:R-:W-:Y:S01]  /*22b0*/  UMOV UR9, UR33 ;  /* 0x0000002100097c82 */ /* 0x000fe20008000000 */
[----:B------:R2:W-:Y:S03]  /*22c0*/  UTMALDG.3D.MULTICAST.2CTA [UR32], [UR14], UR7, desc[UR18] ;  /* 0x000012200e0073b4 */ /* 0x0005e60008211807 */
[----:B------:R3:W-:Y:S01]  /*22d0*/  UTMALDG.3D.2CTA [UR8], [UR4], desc[UR18] ;  /* 0x00001208040075b4 */ /* 0x0007e20008211000 */
[----:B--2---:R-:W-:Y:S01]  /*22e0*/  UIADD3 UR34, UPT, UPT, UR34, 0x20, URZ ;  /* 0x0000002022227890 */ /* 0x004fe2000fffe0ff */
[----:B------:R-:W-:Y:S01]  /*22f0*/  UMOV UR7, UR29 ;  /* 0x0000001d00077c82 */ /* 0x000fe20008000000 */
[----:B---3--:R-:W-:Y:S01]  /*2300*/  UMOV UR4, UR6 ;  /* 0x0000000600047c82 */ /* 0x008fe20008000000 */
[----:B------:R-:W-:Y:S09]  /*2310*/  BRA.U UP2, `(.L_x_32) ;  /* 0xfffffffd02447547 */ /* 0x000ff2000b83ffff */
.L_x_26:
[----:B------:R-:W-:Y:S01]  /*2320*/  ULEA UR4, UR6, UR13, 0x3 ;  /* 0x0000000d06047291 */ /* 0x000fe2000f8e18ff */
[----:B-1--4-:R-:W-:Y:S01]  /*2330*/  SHF.L.U32 R0, R12, 0x1f, RZ ;  /* 0x0000001f0c007819 */ /* 0x012fe200000006ff */
[----:B------:R-:W-:Y:S01]  /*2340*/  @!P1 SYNCS.ARRIVE.TRANS64.A1T0 RZ, [UR13+0x268], RZ ;  /* 0x000268ffffff99a7 */ /* 0x000fe2000810000d */
[----:B------:R-:W-:-:S06]  /*2350*/  UISETP.GT.AND UP0, UPT, UR41, UR40, UPT ;  /* 0x000000282900728c */ /* 0x000fcc000bf04270 */
[----:B---3--:R1:W3:Y:S03]  /*2360*/  SYNCS.PHASECHK.TRANS64.TRYWAIT P0, [UR4+0x118], R0 ;  /* 0x00011800ff0075a7 */ /* 0x0082e60008001104 */
[----:B------:R-:W-:Y:S05]  /*2370*/  BRA.U !UP0, `(.L_x_33) ;  /* 0x0000000108c07547 */ /* 0x000fea000b800000 */
[----:B------:R-:W-:Y:S01]  /*2380*/  UIADD3 UR25, UPT, UPT, UR44, UR7, URZ ;  /* 0x000000072c197290 */ /* 0x000fe2000fffe0ff */
[----:B------:R-:W-:-:S11]  /*2390*/  UMOV UR4, UR6 ;  /* 0x0000000600047c82 */ /* 0x000fd60008000000 */
.L_x_39:
[----:B------:R-:W-:Y:S01]  /*23a0*/  ULEA UR17, UR4, UR13, 0x3 ;  /* 0x0000000d04117291 */ /* 0x000fe2000f8e18ff */
[----:B---3--:R-:W-:Y:S01]  /*23b0*/  @P3 MOV R2, 0x3000 ;  /* 0x0000300000023802 */ /* 0x008fe20000000f00 */
[----:B-1-3--:R-:W-:Y:S10]  /*23c0*/  @P0 BRA `(.L_x_34) ;  /* 0x00000000000c0947 */ /* 0x00aff40003800000 */
[----:B------:R-:W-:-:S04]  /*23d0*/  SHF.L.U32 R3, R12, 0x1f, RZ ;  /* 0x0000001f0c037819 */ /* 0x000fc800000006ff */
[----:B------:R-:W3:Y:S02]  /*23e0*/  SYNCS.PHASECHK.TRANS64.TRYWAIT P0, [UR17+0x118], R3 ;  /* 0x00011803ff0075a7 */ /* 0x000ee40008001111 */
[----:B---3--:R-:W-:Y:S05]  /*23f0*/  @!P0 BRA `(.L_x_35) ;  /* 0x0000006c009c8947 */ /* 0x008fea0003800000 */
.L_x_34:
[----:B------:R3:W-:Y:S01]  /*2400*/  @P3 SYNCS.ARRIVE.TRANS64 RZ, [UR17], R2 ;  /* 0x00000002ffff39a7 */ /* 0x0007e20008000011 */
[----:B------:R-:W-:-:S04]  /*2410*/  ULOP3.LUT UR5, UR21, 0x2, URZ, 0xfc, !UPT ;  /* 0x0000000215057892 */ /* 0x000fc8000f8efcff */
[----:B------:R-:W-:-:S09]  /*2420*/  UISETP.NE.AND UP0, UPT, UR5, 0x2, UPT ;  /* 0x000000020500788c */ /* 0x000fd2000bf05270 */
[----:B------:R-:W-:Y:S05]  /*2430*/  BRA.U UP0, `(.L_x_36) ;  /* 0x0000000100047547 */ /* 0x000fea000b800000 */
[----:B--2---:R-:W-:Y:S05]  /*2440*/  BPT.TRAP 0x1 ;  /* 0x000000040000795c */ /* 0x004fea0000300000 */
.L_x_36:
[----:B------:R-:W-:Y:S04]  /*2450*/  BSSY.RECONVERGENT B0, `(.L_x_37) ;  /* 0x0000003000007945 */ /* 0x000fe80003800200 */
[----:B------:R-:W-:Y:S05]  /*2460*/  @!P2 BRA `(.L_x_38) ;  /* 0x000000000004a947 */ /* 0x000fea0003800000 */
[----:B--2---:R-:W-:Y:S05]  /*2470*/  BPT.TRAP 0x1 ;  /* 0x000000040000795c */ /* 0x004fea0000300000 */
.L_x_38:
[----:B--2---:R-:W-:Y:S05]  /*2480*/  BSYNC.RECONVERGENT B0 ;  /* 0x0000000000007941 */ /* 0x004fea0003800200 */
.L_x_37:
[----:B------:R-:W-:Y:S02]  /*2490*/  UIADD3 UR5, UPT, UPT, UR4, 0x1, URZ ;  /* 0x0000000104057890 */ /* 0x000fe4000fffe0ff */
[----:B------:R-:W-:Y:S02]  /*24a0*/  UIADD3 UR14, UP1, UPT, UR26, 0x80, URZ ;  /* 0x000000801a0e7890 */ /* 0x000fe4000ff3e0ff */
[----:B------:R-:W-:Y:S02]  /*24b0*/  UISETP.NE.AND UP0, UPT, UR5, 0x23, UPT ;  /* 0x000000230500788c */ /* 0x000fe4000bf05270 */
[----:B------:R-:W-:Y:S02]  /*24c0*/  ULEA UR16, UR4, UR30, 0xc ;  /* 0x0000001e04107291 */ /* 0x000fe4000f8e60ff */
[----:B------:R-:W-:Y:S02]  /*24d0*/  USEL UR8, URZ, 0x1, UP0 ;  /* 0x00000001ff087887 */ /* 0x000fe40008000000 */
[----:B------:R-:W-:-:S02]  /*24e0*/  USEL UR6, UR5, URZ, UP0 ;  /* 0x000000ff05067287 */ /* 0x000fc40008000000 */
[----:B------:R-:W-:Y:S02]  /*24f0*/  UIADD3 UR22, UP0, UPT, UR26, 0x180, URZ ;  /* 0x000001801a167890 */ /* 0x000fe4000ff1e0ff */
[----:B------:R-:W-:Y:S01]  /*2500*/  LOP3.LUT R12, R12, UR8, RZ, 0x3c, !PT ;  /* 0x000000080c0c7c12 */ /* 0x000fe2000f8e3cff */
[----:B------:R-:W-:Y:S02]  /*2510*/  ULEA UR8, UR4, UR13, 0xb ;  /* 0x0000000d04087291 */ /* 0x000fe4000f8e58ff */
[----:B------:R-:W-:Y:S01]  /*2520*/  ULEA UR5, UR6, UR13, 0x3 ;  /* 0x0000000d06057291 */ /* 0x000fe2000f8e18ff */
[----:B-1----:R-:W-:Y:S01]  /*2530*/  SHF.L.U32 R0, R12, 0x1f, RZ ;  /* 0x0000001f0c007819 */ /* 0x002fe200000006ff */
[----:B------:R-:W-:Y:S02]  /*2540*/  USHF.L.U32 UR18, UR7, 0x5, URZ ;  /* 0x0000000507127899 */ /* 0x000fe400080006ff */
[----:B------:R-:W-:Y:S02]  /*2550*/  ULOP3.LUT UR17, UR17, 0xfefffff8, URZ, 0xc0, !UPT ;  /* 0xfefffff811117892 */ /* 0x000fe4000f8ec0ff */
[----:B------:R-:W-:-:S02]  /*2560*/  UIADD3.X UR15, UPT, UPT, URZ, UR27, URZ, UP1, !UPT ;  /* 0x0000001bff0f7290 */ /* 0x000fc40008ffe4ff */
[----:B------:R-:W-:Y:S01]  /*2570*/  UPRMT UR4, URZ, 0x5410, UR24 ;  /* 0x00005410ff047896 */ /* 0x000fe20008000018 */
[----:B------:R4:W1:Y:S01]  /*2580*/  SYNCS.PHASECHK.TRANS64.TRYWAIT P0, [UR5+0x118], R0 ;  /* 0x00011800ff0075a7 */ /* 0x0008620008001105 */
[----:B------:R-:W-:Y:S02]  /*2590*/  UIADD3 UR8, UPT, UPT, UR8, 0x26500, URZ ;  /* 0x0002650008087890 */ /* 0x000fe4000fffe0ff */
[----:B------:R-:W-:Y:S01]  /*25a0*/  UIADD3.X UR23, UPT, UPT, URZ, UR27, URZ, UP0, !UPT ;  /* 0x0000001bff177290 */ /* 0x000fe200087fe4ff */
[----:B------:R-:W-:Y:S01]  /*25b0*/  UMOV UR32, 0x0 ;  /* 0x0000000000207882 */ /* 0x000fe20000000000 */
[----:B------:R-:W-:Y:S01]  /*25c0*/  UMOV UR33, 0x10000000 ;  /* 0x1000000000217882 */ /* 0x000fe20000000000 */
[----:B------:R-:W-:Y:S01]  /*25d0*/  UMOV UR19, UR35 ;  /* 0x0000002300137c82 */ /* 0x000fe20008000000 */
[----:B------:R-:W-:Y:S01]  /*25e0*/  UMOV UR20, UR36 ;  /* 0x0000002400147c82 */ /* 0x000fe20008000000 */
[----:B------:R-:W-:Y:S01]  /*25f0*/  UMOV UR12, UR36 ;  /* 0x00000024000c7c82 */ /* 0x000fe20008000000 */
[----:B------:R-:W-:Y:S01]  /*2600*/  UMOV UR9, UR17 ;  /* 0x0000001100097c82 */ /* 0x000fe20008000000 */
[----:B------:R-:W-:Y:S01]  /*2610*/  UMOV UR10, UR18 ;  /* 0x00000012000a7c82 */ /* 0x000fe20008000000 */
[----:B------:R2:W-:Y:S01]  /*2620*/  UTMALDG.3D.MULTICAST.2CTA [UR16], [UR14], UR4, desc[UR32] ;  /* 0x000020100e0073b4 */ /* 0x0005e20008211804 */
[----:B------:R-:W-:-:S04]  /*2630*/  UIADD3 UR7, UPT, UPT, UR7, 0x1, URZ ;  /* 0x0000000107077890 */ /* 0x000fc8000fffe0ff */
[----:B------:R-:W-:Y:S01]  /*2640*/  UISETP.NE.AND UP0, UPT, UR7, UR25, UPT ;  /* 0x000000190700728c */ /* 0x000fe2000bf05270 */
[----:B------:R4:W-:Y:S01]  /*2650*/  UTMALDG.3D.2CTA [UR8], [UR22], desc[UR32] ;  /* 0x00002008160075b4 */ /* 0x0009e20008211000 */
[----:B--2---:R-:W-:-:S07]  /*2660*/  UMOV UR4, UR6 ;  /* 0x0000000600047c82 */ /* 0x004fce0008000000 */
[----:B----4-:R-:W-:Y:S05]  /*2670*/  BRA.U UP0, `(.L_x_39) ;  /* 0xfffffffd00487547 */ /* 0x010fea000b83ffff */
.L_x_33:
[C---:B------:R-:W-:Y:S01]  /*2680*/  LEA R3, R11.reuse, UR13, 0x3 ;  /* 0x0000000d0b037c11 */ /* 0x040fe2000f8e18ff */
[----:B------:R-:W-:Y:S01]  /*2690*/  NOP ;  /* 0x0000000000007918 */ /* 0x000fe20000000000 */
[----:B-1----:R-:W-:Y:S02]  /*26a0*/  SHF.L.U32 R0, R10, 0x1f, RZ ;  /* 0x0000001f0a007819 */ /* 0x002fe400000006ff */
[----:B------:R-:W-:Y:S02]  /*26b0*/  LEA R4, R11, UR13, 0x4 ;  /* 0x0000000d0b047c11 */ /* 0x000fe4000f8e20ff */
[----:B---3--:R-:W1:Y:S02]  /*26c0*/  SYNCS.PHASECHK.TRANS64.TRYWAIT P0, [R3+URZ+0x270], R0 ;  /* 0x00027000030075a7 */ /* 0x008e6400080011ff */
[----:B-1----:R-:W-:Y:S05]  /*26d0*/  @!P0 BRA `(.L_x_40) ;  /* 0x0000006800fc8947 */ /* 0x002fea0003800000 */
.L_x_168:
[----:B------:R-:W3:Y:S01]  /*26e0*/  LDS.128 R4, [R4+0x300] ;  /* 0x0003000004047984 */ /* 0x000ee20000000c00 */
[----:B------:R-:W-:Y:S01]  /*26f0*/  UISETP.GE.AND UP0, UPT, UR42, 0x1, UPT ;  /* 0x000000012a00788c */ /* 0x000fe2000bf06270 */
[----:B------:R-:W-:Y:S01]  /*2700*/  @!PT LDS RZ, [RZ] ;  /* 0x00000000fffff984 */ /* 0x000fe20000000800 */
[----:B------:R-:W-:Y:S01]  /*2710*/  @!PT LDS RZ, [RZ] ;  /* 0x00000000fffff984 */ /* 0x000fe20000000800 */
[----:B------:R-:W-:Y:S01]  /*2720*/  @!PT LDS RZ, [RZ] ;  /* 0x00000000fffff984 */ /* 0x000fe20000000800 */
[----:B------:R-:W-:Y:S01]  /*2730*/  @!PT LDS RZ, [RZ] ;  /* 0x00000000fffff984 */ /* 0x000fe20000000800 */
[----:B------:R4:W-:Y:S06]  /*2740*/  MEMBAR.ALL.CTA ;  /* 0x0000000000007992 */ /* 0x0009ec0000008000 */
[----:B----4-:R-:W4:Y:S01]  /*2750*/  FENCE.VIEW.ASYNC.S ;  /* 0x00000000000073c6 */ /* 0x010f220000000000 */
[----:B---3--:R-:W-:-:S13]  /*2760*/  LOP3.LUT P0, RZ, R6, 0x1, RZ, 0xc0, !PT ;  /* 0x0000000106ff7812 */ /* 0x008fda000780c0ff */
[----:B----4-:R-:W-:Y:S01]  /*2770*/  VOTEU.ANY UP1, P0 ;  /* 0x0000000000ff7886 */ /* 0x010fe20000020100 */
[----:B------:R-:W-:-:S13]  /*2780*/  PLOP3.LUT P0, PT, PT, PT, UP1, 0x80, 0x8 ;  /* 0x000000000008781c */ /* 0x000fda0003f0f018 */
[----:B-1----:R-:W-:Y:S02]  /*2790*/  @P0 LOP3.LUT R0, R5, 0xffff, RZ, 0xc0, !PT ;  /* 0x0000ffff05000812 */ /* 0x002fe400078ec0ff */
[----:B------:R-:W-:Y:S02]  /*27a0*/  @P0 MOV R2, R4 ;  /* 0x0000000400020202 */ /* 0x000fe40000000f00 */
[----:B------:R-:W-:Y:S01]  /*27b0*/  @P0 R2UR UR5, R0 ;  /* 0x00000000000502ca */ /* 0x000fe200000e0000 */
[----:B------:R-:W-:Y:S01]  /*27c0*/  VIADD R0, R3, 0x280 ;  /* 0x0000028003007836 */ /* 0x000fe20000000000 */
[----:B------:R-:W-:Y:S02]  /*27d0*/  @P0 SHF.R.U32.HI R4, RZ, 0x10, R5 ;  /* 0x00000010ff040819 */ /* 0x000fe40000011605 */
[----:B------:R-:W-:Y:S02]  /*27e0*/  @P0 R2UR UR7, R2 ;  /* 0x00000000020702ca */ /* 0x000fe400000e0000 */
[----:B------:R-:W-:-:S02]  /*27f0*/  PRMT R0, RZ, 0x654, R0 ;  /* 0x00000654ff007816 */ /* 0x000fc40000000000 */
[----:B------:R-:W-:Y:S02]  /*2800*/  @P0 R2UR UR4, R4 ;  /* 0x00000000040402ca */ /* 0x000fe400000e0000 */
[----:B------:R1:W-:Y:S03]  /*2810*/  SYNCS.ARRIVE.TRANS64.RED.A1T0 RZ, [R0+URZ], RZ ;  /* 0x000000ff00ff79a7 */ /* 0x0003e600081004ff */
[----:B------:R-:W-:-:S04]  /*2820*/  @UP1 UMOV UR31, UR5 ;  /* 0x00000005001f1c82 */ /* 0x000fc80008000000 */
[----:B------:R-:W-:-:S04]  /*2830*/  @UP1 UMOV UR37, UR7 ;  /* 0x0000000700251c82 */ /* 0x000fc80008000000 */
[----:B------:R-:W-:Y:S01]  /*2840*/  @UP1 UMOV UR36, UR4 ;  /* 0x0000000400241c82 */ /* 0x000fe20008000000 */
[----:B------:R-:W-:Y:S05]  /*2850*/  BRA.U !UP0, `(.L_x_41) ;  /* 0x0000000108d47547 */ /* 0x000fea000b800000 */
[----:B------:R-:W2:Y:S01]  /*2860*/  LDCU.128 UR16, c[0x0][0xb10] ;  /* 0x00016200ff1077ac */ /* 0x000ea20008000c00 */
[----:B------:R-:W3:Y:S01]  /*2870*/  LDCU UR12, c[0x0][0xb20] ;  /* 0x00016400ff0c77ac */ /* 0x000ee20008000800 */
[----:B------:R-:W4:Y:S01]  /*2880*/  LDCU UR20, c[0x0][0xb0c] ;  /* 0x00016180ff1477ac */ /* 0x000f220008000800 */
[----:B------:R-:W1:Y:S01]  /*2890*/  LDCU.64 UR8, c[0x0][0xb28] ;  /* 0x00016500ff0877ac */ /* 0x000e620008000a00 */
[----:B------:R-:W-:Y:S02]  /*28a0*/  UISETP.NE.AND UP3, UPT, UR42, 0x1, UPT ;  /* 0x000000012a00788c */ /* 0x000fe4000bf65270 */
[----:B--2---:R-:W-:Y:S02]  /*28b0*/  UIMAD.WIDE.U32 UR10, UR38, UR19, URZ ;  /* 0x00000013260a72a5 */ /* 0x004fe4000f8e00ff */
[----:B------:R-:W-:Y:S02]  /*28c0*/  UIMAD.WIDE.U32 UR4, UR39, UR16, URZ ;  /* 0x00000010270472a5 */ /* 0x000fe4000f8e00ff */
[----:B------:R-:W-:-:S02]  /*28d0*/  UISETP.NE.AND UP0, UPT, UR18, 0x1, UPT ;  /* 0x000000011200788c */ /* 0x000fc4000bf05270 */
[----:B------:R-:W-:Y:S01]  /*28e0*/  UIMAD.WIDE.U32 UR22, UR31, UR19, URZ ;  /* 0x000000131f1672a5 */ /* 0x000fe2000f8e00ff */
[----:B------:R-:W-:Y:S02]  /*28f0*/  UMOV UR10, UR11 ;  /* 0x0000000b000a7c82 */ /* 0x000fe40008000000 */
[----:B------:R-:W-:Y:S01]  /*2900*/  UMOV UR4, UR5 ;  /* 0x0000000500047c82 */ /* 0x000fe20008000000 */
[----:B---3--:R-:W-:Y:S02]  /*2910*/  USHF.R.U32.HI UR10, URZ, UR12, UR10 ;  /* 0x0000000cff0a7299 */ /* 0x008fe4000801160a */
[----:B----4-:R-:W-:Y:S02]  /*2920*/  UISETP.NE.AND UP2, UPT, UR20, 0x1, UPT ;  /* 0x000000011400788c */ /* 0x010fe4000bf45270 */
[----:B------:R-:W-:Y:S02]  /*2930*/  USHF.R.U32.HI UR4, URZ, UR17, UR4 ;  /* 0x00000011ff047299 */ /* 0x000fe40008011604 */
[----:B------:R-:W-:-:S02]  /*2940*/  USEL UR5, UR38, UR10, !UP0 ;  /* 0x0000000a26057287 */ /* 0x000fc4000c000000 */
[----:B------:R-:W-:Y:S02]  /*2950*/  USEL UR7, UR39, UR4, !UP2 ;  /* 0x0000000427077287 */ /* 0x000fe4000d000000 */
[----:B-1----:R-:W-:Y:S01]  /*2960*/  UIMAD.WIDE.U32 UR10, UR5, UR8, URZ ;  /* 0x00000008050a72a5 */ /* 0x002fe2000f8e00ff */
[----:B------:R-:W-:Y:S01]  /*2970*/  UMOV UR4, UR23 ;  /* 0x0000001700047c82 */ /* 0x000fe20008000000 */
[----:B------:R-:W-:Y:S02]  /*2980*/  UIMAD.WIDE.U32 UR14, UR37, UR16, URZ ;  /* 0x00000010250e72a5 */ /* 0x000fe4000f8e00ff */
[----:B------:R-:W-:-:S03]  /*2990*/  UIMAD.WIDE.U32 UR22, UR7, UR8, URZ ;  /* 0x00000008071672a5 */ /* 0x000fc6000f8e00ff */
[----:B------:R-:W-:Y:S01]  /*29a0*/  UMOV UR10, UR11 ;  /* 0x0000000b000a7c82 */ /* 0x000fe20008000000 */
[----:B------:R-:W-:Y:S02]  /*29b0*/  USHF.R.U32.HI UR4, URZ, UR12, UR4 ;  /* 0x0000000cff047299 */ /* 0x000fe40008011604 */
[----:B------:R-:W-:Y:S01]  /*29c0*/  @UP3 USHF.R.U32.HI UR5, URZ, UR9, UR10 ;  /* 0x00000009ff053299 */ /* 0x000fe2000801160a */
[----:B------:R-:W-:Y:S01]  /*29d0*/  UMOV UR14, UR15 ;  /* 0x0000000f000e7c82 */ /* 0x000fe20008000000 */
[----:B------:R-:W-:Y:S01]  /*29e0*/  UMOV UR22, UR23 ;  /* 0x0000001700167c82 */ /* 0x000fe20008000000 */
[----:B------:R-:W-:Y:S02]  /*29f0*/  USHF.R.U32.HI UR17, URZ, UR17, UR14 ;  /* 0x00000011ff117299 */ /* 0x000fe4000801160e */
[----:B------:R-:W-:Y:S02]  /*2a00*/  USEL UR4, UR31, UR4, !UP0 ;  /* 0x000000041f047287 */ /* 0x000fe4000c000000 */
[----:B------:R-:W-:-:S02]  /*2a10*/  @UP3 USHF.R.U32.HI UR7, URZ, UR9, UR22 ;  /* 0x00000009ff073299 */ /* 0x000fc40008011616 */
[----:B------:R-:W-:Y:S02]  /*2a20*/  UIMAD UR10, UR42, UR5, URZ ;  /* 0x000000052a0a72a4 */ /* 0x000fe4000f8e02ff */
[----:B------:R-:W-:Y:S02]  /*2a30*/  USEL UR5, UR37, UR17, !UP2 ;  /* 0x0000001125057287 */ /* 0x000fe4000d000000 */
[----:B------:R-:W-:Y:S02]  /*2a40*/  UIMAD UR12, UR42, UR7, URZ ;  /* 0x000000072a0c72a4 */ /* 0x000fe4000f8e02ff */
[----:B------:R-:W-:Y:S02]  /*2a50*/  UISETP.GE.AND UP0, UPT, UR4, UR10, UPT ;  /* 0x0000000a0400728c */ /* 0x000fe4000bf06270 */
[----:B------:R-:W-:Y:S02]  /*2a60*/  UIMAD.WIDE.U32 UR10, UR4, UR8, URZ ;  /* 0x00000008040a72a5 */ /* 0x000fe4000f8e00ff */
[----:B------:R-:W-:-:S02]  /*2a70*/  UISETP.GE.OR UP0, UPT, UR5, UR12, UP0 ;  /* 0x0000000c0500728c */ /* 0x000fc40008706670 */
[----:B------:R-:W-:Y:S02]  /*2a80*/  UIMAD.WIDE.U32 UR14, UR5, UR8, URZ ;  /* 0x00000008050e72a5 */ /* 0x000fe4000f8e00ff */
[----:B------:R-:W-:Y:S01]  /*2a90*/  UIADD3 UR12, UPT, UPT, -UR5, URZ, URZ ;  /* 0x000000ff050c7290 */ /* 0x000fe2000fffe1ff */
[----:B------:R-:W-:Y:S01]  /*2aa0*/  UMOV UR10, UR11 ;  /* 0x0000000b000a7c82 */ /* 0x000fe20008000000 */
[----:B------:R-:W-:Y:S02]  /*2ab0*/  UIADD3 UR11, UPT, UPT, -UR4, URZ, URZ ;  /* 0x000000ff040b7290 */ /* 0x000fe4000fffe1ff */
[----:B------:R-:W-:-:S03]  /*2ac0*/  USHF.R.U32.HI UR10, URZ, UR9, UR10 ;  /* 0x00000009ff0a7299 */ /* 0x000fc6000801160a */
[----:B------:R-:W-:Y:S01]  /*2ad0*/  @!UP0 UMOV UR8, UR15 ;  /* 0x0000000f00088c82 */ /* 0x000fe20008000000 */
[----:B------:R-:W-:Y:S02]  /*2ae0*/  UIMAD UR11, UR18, UR11, UR31 ;  /* 0x0000000b120b72a4 */ /* 0x000fe4000f8e021f */
[----:B------:R-:W-:Y:S02]  /*2af0*/  USEL UR10, UR4, UR10, !UP3 ;  /* 0x0000000a040a7287 */ /* 0x000fe4000d800000 */
[----:B------:R-:W-:Y:S02]  /*2b00*/  @!UP0 USHF.R.U32.HI UR8, URZ, UR9, UR8 ;  /* 0x00000009ff088299 */ /* 0x000fe40008011608 */
[----:B------:R-:W-:Y:S02]  /*2b10*/  UIADD3 UR9, UPT, UPT, -UR10, URZ, URZ ;  /* 0x000000ff0a097290 */ /* 0x000fe4000fffe1ff */
[----:B------:R-:W-:Y:S02]  /*2b20*/  @!UP0 USEL UR8, UR5, UR8, !UP3 ;  /* 0x0000000805088287 */ /* 0x000fe4000d800000 */
[----:B------:R-:W-:-:S02]  /*2b30*/  UIMAD UR9, UR42, UR9, UR4 ;  /* 0x000000092a0972a4 */ /* 0x000fc4000f8e0204 */
[----:B------:R-:W-:Y:S02]  /*2b40*/  @!UP0 UIADD3 UR10, UPT, UPT, UR10, -UR8, URZ ;  /* 0x800000080a0a8290 */ /* 0x000fe4000fffe0ff */
[----:B------:R-:W-:Y:S02]  /*2b50*/  @!UP0 UIMAD UR8, UR9, UR7, UR8 ;  /* 0x00000007090882a4 */ /* 0x000fe4000f8e0208 */
[----:B------:R-:W-:Y:S02]  /*2b60*/  @!UP0 UIMAD UR4, UR42, UR10, UR5 ;  /* 0x0000000a2a0482a4 */ /* 0x000fe4000f8e0205 */
[----:B------:R-:W-:Y:S02]  /*2b70*/  UIMAD UR7, UR20, UR12, UR37 ;  /* 0x0000000c140772a4 */ /* 0x000fe4000f8e0225 */
[----:B------:R-:W-:Y:S01]  /*2b80*/  UIMAD UR31, UR4, UR18, UR11 ;  /* 0x00000012041f72a4 */ /* 0x000fe2000f8e020b */
[----:B------:R-:W-:Y:S02]  /*2b90*/  @!UP0 UMOV UR5, UR8 ;  /* 0x0000000800058c82 */ /* 0x000fe40008000000 */
[----:B------:R-:W-:-:S12]  /*2ba0*/  UIMAD UR37, UR5, UR20, UR7 ;  /* 0x00000014052572a4 */ /* 0x000fd8000f8e0207 */
.L_x_41:
[----:B------:R-:W3:Y:S02]  /*2bb0*/  LDCU UR4, c[0x0][0xb30] ;  /* 0x00016600ff0477ac */ /* 0x000ee40008000800 */
[----:B---3--:R-:W-:-:S09]  /*2bc0*/  UISETP.NE.AND UP0, UPT, UR4, 0x1, UPT ;  /* 0x000000010400788c */ /* 0x008fd2000bf05270 */
[----:B------:R-:W-:Y:S05]  /*2bd0*/  BRA.U UP0, `(.L_x_42) ;  /* 0x0000000100447547 */ /* 0x000fea000b800000 */
[----:B------:R-:W3:Y:S01]  /*2be0*/  LDCU.128 UR16, c[0x0][0xb10] ;  /* 0x00016200ff1077ac */ /* 0x000ee20008000c00 */
[----:B------:R-:W4:Y:S01]  /*2bf0*/  LDCU UR10, c[0x0][0xb0c] ;  /* 0x00016180ff0a77ac */ /* 0x000f220008000800 */
[----:B------:R-:W1:Y:S01]  /*2c00*/  LDCU UR7, c[0x0][0xb20] ;  /* 0x00016400ff0777ac */ /* 0x000e620008000800 */
[----:B---3--:R-:W-:Y:S02]  /*2c10*/  UIMAD.WIDE.U32 UR8, UR37, UR16, URZ ;  /* 0x00000010250872a5 */ /* 0x008fe4000f8e00ff */
[----:B------:R-:W-:Y:S02]  /*2c20*/  UIMAD.WIDE.U32 UR4, UR31, UR19, URZ ;  /* 0x000000131f0472a5 */ /* 0x000fe4000f8e00ff */
[----:B----4-:R-:W-:Y:S02]  /*2c30*/  UISETP.NE.AND UP2, UPT, UR10, 0x1, UPT ;  /* 0x000000010a00788c */ /* 0x010fe4000bf45270 */
[----:B------:R-:W-:Y:S01]  /*2c40*/  UISETP.NE.AND UP0, UPT, UR18, 0x1, UPT ;  /* 0x000000011200788c */ /* 0x000fe2000bf05270 */
[----:B------:R-:W-:-:S02]  /*2c50*/  UMOV UR8, UR9 ;  /* 0x0000000900087c82 */ /* 0x000fc40008000000 */
[----:B------:R-:W-:Y:S01]  /*2c60*/  UMOV UR4, UR5 ;  /* 0x0000000500047c82 */ /* 0x000fe20008000000 */
[----:B------:R-:W-:Y:S02]  /*2c70*/  USHF.R.U32.HI UR17, URZ, UR17, UR8 ;  /* 0x00000011ff117299 */ /* 0x000fe40008011608 */
[----:B-1----:R-:W-:Y:S02]  /*2c80*/  USHF.R.U32.HI UR4, URZ, UR7, UR4 ;  /* 0x00000007ff047299 */ /* 0x002fe40008011604 */
[----:B------:R-:W-:Y:S02]  /*2c90*/  USEL UR5, UR37, UR17, !UP2 ;  /* 0x0000001125057287 */ /* 0x000fe4000d000000 */
[----:B------:R-:W-:-:S04]  /*2ca0*/  USEL UR4, UR31, UR4, !UP0 ;  /* 0x000000041f047287 */ /* 0x000fc8000c000000 */
[----:B------:R-:W-:Y:S02]  /*2cb0*/  UIADD3 UR7, UPT, UPT, UR5, -UR4, URZ ;  /* 0x8000000405077290 */ /* 0x000fe4000fffe0ff */
[----:B------:R-:W-:Y:S02]  /*2cc0*/  UIADD3 UR4, UPT, UPT, -UR5, UR4, URZ ;  /* 0x0000000405047290 */ /* 0x000fe4000fffe1ff */
[----:B------:R-:W-:Y:S02]  /*2cd0*/  UIMAD UR31, UR7, UR18, UR31 ;  /* 0x00000012071f72a4 */ /* 0x000fe4000f8e021f */
[----:B------:R-:W-:-:S12]  /*2ce0*/  UIMAD UR37, UR4, UR10, UR37 ;  /* 0x0000000a042572a4 */ /* 0x000fd8000f8e0225 */
.L_x_42:
[----:B------:R-:W-:Y:S01]  /*2cf0*/  VIADD R11, R11, 0x1 ;  /* 0x000000010b0b7836 */ /* 0x000fe20000000000 */
[----:B------:R-:W-:Y:S02]  /*2d00*/  R2UR UR5, R51 ;  /* 0x00000000330572ca */ /* 0x000fe400000e0000 */
[----:B------:R-:W-:Y:S02]  /*2d10*/  R2UR UR4, R50 ;  /* 0x00000000320472ca */ /* 0x000fe400000e0000 */
[C---:B------:R-:W-:Y:S02]  /*2d20*/  ISETP.NE.AND P0, PT, R11.reuse, 0x2, PT ;  /* 0x000000020b00780c */ /* 0x040fe40003f05270 */
[----:B------:R-:W-:Y:S02]  /*2d30*/  PLOP3.LUT P1, PT, PT, PT, PT, 0x80, 0x8 ;  /* 0x000000000008781c */ /* 0x000fe40003f2f070 */
[----:B-1----:R-:W-:Y:S02]  /*2d40*/  SEL R0, RZ, 0x1, P0 ;  /* 0x00000001ff007807 */ /* 0x002fe40000000000 */
[----:B------:R-:W-:-:S02]  /*2d50*/  SEL R11, R11, RZ, P0 ;  /* 0x000000ff0b0b7207 */ /* 0x000fc40000000000 */
[----:B------:R-:W-:Y:S01]  /*2d60*/  LOP3.LUT R10, R10, R0, RZ, 0x3c, !PT ;  /* 0x000000000a0a7212 */ /* 0x000fe200078e3cff */
[----:B------:R-:W-:Y:S02]  /*2d70*/  UIADD3 UR20, UPT, UPT, UR37, UR5, URZ ;  /* 0x0000000525147290 */ /* 0x000fe4000fffe0ff */
[----:B------:R-:W-:Y:S01]  /*2d80*/  UIADD3 UR25, UPT, UPT, UR31, UR4, URZ ;  /* 0x000000041f197290 */ /* 0x000fe2000fffe0ff */
[----:B------:R-:W-:Y:S11]  /*2d90*/  BRA.U UP1, `(.L_x_43) ;  /* 0xfffffff101387547 */ /* 0x000ff6000b83ffff */
[----:B------:R-:W-:Y:S01]  /*2da0*/  UIADD3 UR13, UPT, UPT, UR13, 0x118, URZ ;  /* 0x000001180d0d7890 */ /* 0x000fe2000fffe0ff */
[----:B------:R-:W-:-:S03]  /*2db0*/  SHF.L.U32 R2, R12, 0x1f, RZ ;  /* 0x0000001f0c027819 */ /* 0x000fc600000006ff */
[----:B------:R-:W-:-:S09]  /*2dc0*/  ULEA UR4, UR6, UR13, 0x3 ;  /* 0x0000000d06047291 */ /* 0x000fd2000f8e18ff */
[----:B------:R-:W1:Y:S02]  /*2dd0*/  SYNCS.PHASECHK.TRANS64.TRYWAIT P0, [UR4], R2 ;  /* 0x00000002ff0075a7 */ /* 0x000e640008001104 */
[----:B-1----:R-:W-:Y:S05]  /*2de0*/  @!P0 BRA `(.L_x_44) ;  /* 0x00000064004c8947 */ /* 0x002fea0003800000 */
.L_x_170:
[----:B------:R-:W-:-:S04]  /*2df0*/  UIADD3 UR4, UPT, UPT, UR6, 0x1, URZ ;  /* 0x0000000106047890 */ /* 0x000fc8000fffe0ff */
[----:B------:R-:W-:-:S04]  /*2e00*/  UISETP.NE.AND UP0, UPT, UR4, 0x23, UPT ;  /* 0x000000230400788c */ /* 0x000fc8000bf05270 */
[----:B------:R-:W-:Y:S02]  /*2e10*/  USEL UR6, URZ, 0x1, UP0 ;  /* 0x00000001ff067887 */ /* 0x000fe40008000000 */
[----:B------:R-:W-:-:S04]  /*2e20*/  USEL UR4, UR4, URZ, UP0 ;  /* 0x000000ff04047287 */ /* 0x000fc80008000000 */
[----:B------:R-:W-:Y:S01]  /*2e30*/  ULEA UR5, UR4, UR13, 0x3 ;  /* 0x0000000d04057291 */ /* 0x000fe2000f8e18ff */
[----:B-1----:R-:W-:-:S04]  /*2e40*/  LOP3.LUT R2, R12, UR6, RZ, 0x3c, !PT ;  /* 0x000000060c027c12 */ /* 0x002fc8000f8e3cff */
[----:B------:R-:W-:-:S04]  /*2e50*/  SHF.L.U32 R3, R2, 0x1f, RZ ;  /* 0x0000001f02037819 */ /* 0x000fc800000006ff */
[----:B------:R-:W1:Y:S02]  /*2e60*/  SYNCS.PHASECHK.TRANS64.TRYWAIT P0, [UR5], R3 ;  /* 0x00000003ff0075a7 */ /* 0x000e640008001105 */
[----:B-1----:R-:W-:Y:S05]  /*2e70*/  @!P0 BRA `(.L_x_45) ;  /* 0x0000006400408947 */ /* 0x002fea0003800000 */
.L_x_172:
[----:B------:R-:W-:-:S04]  /*2e80*/  UIADD3 UR4, UPT, UPT, UR4, 0x1, URZ ;  /* 0x0000000104047890 */ /* 0x000fc8000fffe0ff */
[----:B------:R-:W-:-:S04]  /*2e90*/  UISETP.NE.AND UP0, UPT, UR4, 0x23, UPT ;  /* 0x000000230400788c */ /* 0x000fc8000bf05270 */
[----:B------:R-:W-:Y:S02]  /*2ea0*/  USEL UR6, URZ, 0x1, UP0 ;  /* 0x00000001ff067887 */ /* 0x000fe40008000000 */
[----:B------:R-:W-:-:S04]  /*2eb0*/  USEL UR4, UR4, URZ, UP0 ;  /* 0x000000ff04047287 */ /* 0x000fc80008000000 */
[----:B------:R-:W-:Y:S01]  /*2ec0*/  ULEA UR5, UR4, UR13, 0x3 ;  /* 0x0000000d04057291 */ /* 0x000fe2000f8e18ff */
[----:B------:R-:W-:-:S04]  /*2ed0*/  LOP3.LUT R2, R2, UR6, RZ, 0x3c, !PT ;  /* 0x0000000602027c12 */ /* 0x000fc8000f8e3cff */
[----:B-1----:R-:W-:-:S04]  /*2ee0*/  SHF.L.U32 R3, R2, 0x1f, RZ ;  /* 0x0000001f02037819 */ /* 0x002fc800000006ff */
[----:B------:R-:W1:Y:S02]  /*2ef0*/  SYNCS.PHASECHK.TRANS64.TRYWAIT P0, [UR5], R3 ;  /* 0x00000003ff0075a7 */ /* 0x000e640008001105 */
[----:B-1----:R-:W-:Y:S05]  /*2f00*/  @!P0 BRA `(.L_x_46) ;  /* 0x0000006400348947 */ /* 0x002fea0003800000 */
.L_x_174:
        /* <DEDUP_REMOVED lines=9> */
.L_x_176:
        /* <DEDUP_REMOVED lines=9> */
.L_x_178:
        /* <DEDUP_REMOVED lines=9> */
.L_x_180:
        /* <DEDUP_REMOVED lines=9> */
.L_x_182:
        /* <DEDUP_REMOVED lines=9> */
.L_x_184:
        /* <DEDUP_REMOVED lines=9> */
.L_x_186:
        /* <DEDUP_REMOVED lines=9> */
.L_x_188:
        /* <DEDUP_REMOVED lines=9> */
.L_x_190:
        /* <DEDUP_REMOVED lines=9> */
.L_x_192:
        /* <DEDUP_REMOVED lines=9> */
.L_x_194:
        /* <DEDUP_REMOVED lines=9> */
.L_x_196:
        /* <DEDUP_REMOVED lines=9> */
.L_x_198:
        /* <DEDUP_REMOVED lines=9> */
.L_x_200:
        /* <DEDUP_REMOVED lines=9> */
.L_x_202:
        /* <DEDUP_REMOVED lines=9> */
.L_x_204:
        /* <DEDUP_REMOVED lines=9> */
.L_x_206:
        /* <DEDUP_REMOVED lines=9> */
.L_x_208:
        /* <DEDUP_REMOVED lines=9> */
.L_x_210:
        /* <DEDUP_REMOVED lines=9> */
.L_x_212:
        /* <DEDUP_REMOVED lines=9> */
.L_x_214:
        /* <DEDUP_REMOVED lines=9> */
.L_x_216:
        /* <DEDUP_REMOVED lines=9> */
.L_x_218:
        /* <DEDUP_REMOVED lines=9> */
.L_x_220:
        /* <DEDUP_REMOVED lines=9> */
.L_x_222:
        /* <DEDUP_REMOVED lines=9> */
.L_x_224:
        /* <DEDUP_REMOVED lines=9> */
.L_x_226:
        /* <DEDUP_REMOVED lines=9> */
.L_x_228:
        /* <DEDUP_REMOVED lines=9> */
.L_x_230:
        /* <DEDUP_REMOVED lines=9> */
.L_x_232:
        /* <DEDUP_REMOVED lines=9> */
.L_x_234:
        /* <DEDUP_REMOVED lines=9> */
.L_x_236:
[----:B------:R-:W-:-:S04]  /*4080*/  UIADD3 UR4, UPT, UPT, UR4, 0x1, URZ ;  /* 0x0000000104047890 */ /* 0x000fc8000fffe0ff */
[----:B------:R-:W-:-:S04]  /*4090*/  UISETP.NE.AND UP0, UPT, UR4, 0x23, UPT ;  /* 0x000000230400788c */ /* 0x000fc8000bf05270 */
[----:B------:R-:W-:Y:S02]  /*40a0*/  USEL UR5, URZ, 0x1, UP0 ;  /* 0x00000001ff057887 */ /* 0x000fe40008000000 */
[----:B------:R-:W-:-:S04]  /*40b0*/  USEL UR4, UR4, URZ, UP0 ;  /* 0x000000ff04047287 */ /* 0x000fc80008000000 */
[----:B------:R-:W-:Y:S01]  /*40c0*/  ULEA UR4, UR4, UR13, 0x3 ;  /* 0x0000000d04047291 */ /* 0x000fe2000f8e18ff */
[----:B------:R-:W-:-:S04]  /*40d0*/  LOP3.LUT R2, R2, UR5, RZ, 0x3c, !PT ;  /* 0x0000000502027c12 */ /* 0x000fc8000f8e3cff */
[----:B------:R-:W-:Y:S01]  /*40e0*/  SHF.L.U32 R2, R2, 0x1f, RZ ;  /* 0x0000001f02027819 */ /* 0x000fe200000006ff */
[----:B-1----:R-:W-:-:S07]  /*40f0*/  IMAD.U32 R0, RZ, RZ, UR4 ;  /* 0x00000004ff007e24 */ /* 0x002fce000f8e00ff */
.L_x_78:
[----:B-1----:R1:W3:Y:S02]  /*4100*/  SYNCS.PHASECHK.TRANS64.TRYWAIT P0, [R0+URZ], R2 ;  /* 0x00000002000075a7 */ /* 0x0022e400080011ff */
[----:B---3--:R-:W-:Y:S05]  /*4110*/  @!P0 NANOSLEEP.SYNCS 0x989680 ;  /* 0x009896800000895d */ /* 0x008fea0003900000 */
[----:B------:R-:W3:Y:S02]  /*4120*/  @!P0 SYNCS.PHASECHK.TRANS64 P0, [R0+URZ], R2 ;  /* 0x00000002000085a7 */ /* 0x000ee400080010ff */
[----:B--23--:R-:W-:Y:S05]  /*4130*/  @P0 EXIT ;  /* 0x000000000000094d */ /* 0x00cfea0003800000 */
[----:B------:R-:W-:Y:S05]  /*4140*/  BRA `(.L_x_78) ;  /* 0xfffffffc00ec7947 */ /* 0x000fea000383ffff */
.L_x_23:
[----:B------:R-:W1:Y:S02]  /*4150*/  S2UR UR4, SR_CgaCtaId ;  /* 0x00000000000479c3 */ /* 0x000e640000008800 */
[----:B-1----:R-:W-:-:S04]  /*4160*/  UISETP.NE.AND UP0, UPT, UR4, URZ, UPT ;  /* 0x000000ff0400728c */ /* 0x002fc8000bf05270 */
[----:B------:R-:W-:-:S09]  /*4170*/  UISETP.NE.OR UP0, UPT, UR13, 0x1, UP0 ;  /* 0x000000010d00788c */ /* 0x000fd20008705670 */
[----:B------:R-:W-:Y:S05]  /*4180*/  BRA.U UP0, `(.L_x_79) ;  /* 0x00000005004c7547 */ /* 0x000fea000b800000 */
[----:B------:R-:W1:Y:S01]  /*4190*/  S2UR UR5, SR_CgaCtaId ;  /* 0x00000000000579c3 */ /* 0x000e620000008800 */
[----:B------:R-:W-:Y:S01]  /*41a0*/  UMOV UR4, 0x400 ;  /* 0x0000040000047882 */ /* 0x000fe20000000000 */
[----:B------:R-:W-:Y:S01]  /*41b0*/  ISETP.GE.U32.AND P2, PT, R3, 0x4, PT ;  /* 0x000000040300780c */ /* 0x000fe20003f46070 */
[----:B------:R-:W-:Y:S01]  /*41c0*/  IMAD.MOV.U32 R12, RZ, RZ, 0x1 ;  /* 0x00000001ff0c7424 */ /* 0x000fe200078e00ff */
[----:B------:R-:W-:Y:S02]  /*41d0*/  CS2R R10, SRZ ;  /* 0x00000000000a7805 */ /* 0x000fe4000001ff00 */
[----:B------:R-:W-:Y:S01]  /*41e0*/  CS2R R8, SRZ ;  /* 0x0000000000087805 */ /* 0x000fe2000001ff00 */
[----:B-1----:R-:W-:-:S03]  /*41f0*/  ULEA UR6, UR5, UR4, 0x18 ;  /* 0x0000000405067291 */ /* 0x002fc6000f8ec0ff */
[----:B------:R-:W-:-:S09]  /*4200*/  UMOV UR5, URZ ;  /* 0x000000ff00057c82 */ /* 0x000fd20008000000 */
.L_x_83:
[----:B------:R-:W-:Y:S02]  /*4210*/  LEA R0, R8, UR6, 0x3 ;  /* 0x0000000608007c11 */ /* 0x000fe4000f8e18ff */
[----:B------:R-:W-:-:S03]  /*4220*/  SHF.L.U32 R4, R9, 0x1f, RZ ;  /* 0x0000001f09047819 */ /* 0x000fc600000006ff */
[----:B------:R-:W-:Y:S01]  /*4230*/  VIADD R5, R0, 0x2e0 ;  /* 0x000002e000057836 */ /* 0x000fe20000000000 */
[----:B------:R-:W1:Y:S02]  /*4240*/  SYNCS.PHASECHK.TRANS64.TRYWAIT P0, [R0+URZ+0x2d0], R4 ;  /* 0x0002d004000075a7 */ /* 0x000e6400080011ff */
[----:B-1----:R-:W-:Y:S05]  /*4250*/  @!P0 BRA `(.L_x_80) ;  /* 0x0000005c00608947 */ /* 0x002fea0003800000 */
.L_x_237:
[----:B------:R-:W-:Y:S01]  /*4260*/  ULEA UR4, UR5, UR6, 0x3 ;  /* 0x0000000605047291 */ /* 0x000fe2000f8e18ff */
[----:B-1----:R-:W-:Y:S01]  /*4270*/  PRMT R0, RZ, 0x654, R5 ;  /* 0x00000654ff007816 */ /* 0x002fe20000000005 */
[----:B------:R-:W-:Y:S01]  /*4280*/  @!P2 IMAD.MOV.U32 R4, RZ, RZ, 0x10 ;  /* 0x00000010ff04a424 */ /* 0x000fe200078e00ff */
[----:B------:R-:W-:Y:S01]  /*4290*/  SHF.L.U32 R5, R12, 0x1f, RZ ;  /* 0x0000001f0c057819 */ /* 0x000fe200000006ff */
[----:B------:R-:W-:Y:S01]  /*42a0*/  UIADD3 UR7, UPT, UPT, UR4, 0x270, URZ ;  /* 0x0000027004077890 */ /* 0x000fe2000fffe0ff */
[----:B------:R1:W-:Y:S05]  /*42b0*/  SYNCS.ARRIVE.TRANS64.RED.A1T0 RZ, [R0+URZ], RZ ;  /* 0x000000ff00ff79a7 */ /* 0x0003ea00081004ff */
[----:B------:R-:W-:Y:S01]  /*42c0*/  IMAD.U32 R6, RZ, RZ, UR7 ;  /* 0x00000007ff067e24 */ /* 0x000fe2000f8e00ff */
[----:B------:R-:W2:Y:S04]  /*42d0*/  SYNCS.PHASECHK.TRANS64.TRYWAIT P0, [UR4+0x280], R5 ;  /* 0x00028005ff0075a7 */ /* 0x000ea80008001104 */
[----:B------:R-:W-:Y:S01]  /*42e0*/  PRMT R6, R3, 0x654, R6 ;  /* 0x0000065403067816 */ /* 0x000fe20000000006 */
[----:B-12---:R-:W-:Y:S06]  /*42f0*/  @!P0 BRA `(.L_x_81) ;  /* 0x0000005c004c8947 */ /* 0x006fec0003800000 */
.L_x_239:
[----:B------:R-:W-:Y:S01]  /*4300*/  ULEA UR8, UR5, UR6, 0x4 ;  /* 0x0000000605087291 */ /* 0x000fe2000f8e20ff */
[----:B------:R-:W-:Y:S01]  /*4310*/  SEL R2, R6, R2, !P2 ;  /* 0x0000000206027207 */ /* 0x000fe20005000000 */
[----:B------:R-:W-:Y:S01]  /*4320*/  UIADD3 UR9, UPT, UPT, UR4, 0x270, URZ ;  /* 0x0000027004097890 */ /* 0x000fe2000fffe0ff */
[----:B-1----:R-:W-:Y:S01]  /*4330*/  LEA R0, R11, UR6, 0x3 ;  /* 0x000000060b007c11 */ /* 0x002fe2000f8e18ff */
[----:B------:R-:W-:Y:S01]  /*4340*/  UIADD3 UR8, UPT, UPT, UR8, 0x300, URZ ;  /* 0x0000030008087890 */ /* 0x000fe2000fffe0ff */
[----:B------:R1:W-:Y:S01]  /*4350*/  @!P2 SYNCS.ARRIVE.TRANS64.RED RZ, [R2+URZ], R4 ;  /* 0x0000000402ffa9a7 */ /* 0x0003e200080004ff */
[----:B------:R-:W-:Y:S01]  /*4360*/  UIADD3 UR4, UPT, UPT, UR5, 0x1, URZ ;  /* 0x0000000105047890 */ /* 0x000fe2000fffe0ff */
[----:B------:R-:W-:-:S03]  /*4370*/  VIADD R8, R8, 0x1 ;  /* 0x0000000108087836 */ /* 0x000fc60000000000 */
[----:B------:R-:W-:Y:S02]  /*4380*/  UISETP.NE.AND UP0, UPT, UR4, 0x2, UPT ;  /* 0x000000020400788c */ /* 0x000fe4000bf05270 */
[----:B------:R-:W-:Y:S01]  /*4390*/  ISETP.NE.AND P0, PT, R8, 0x2, PT ;  /* 0x000000020800780c */ /* 0x000fe20003f05270 */
[----:B------:R-:W-:Y:S06]  /*43a0*/  UGETNEXTWORKID.BROADCAST [UR8], [UR9] ;  /* 0x00000000080073ca */ /* 0x000fec0008000100 */
[----:B------:R-:W-:Y:S02]  /*43b0*/  USEL UR7, URZ, 0x1, UP0 ;  /* 0x00000001ff077887 */ /* 0x000fe40008000000 */
[----:B------:R-:W-:-:S04]  /*43c0*/  USEL UR5, UR4, URZ, UP0 ;  /* 0x000000ff04057287 */ /* 0x000fc80008000000 */
[----:B------:R-:W-:Y:S02]  /*43d0*/  LOP3.LUT R12, R12, UR7, RZ, 0x3c, !PT ;  /* 0x000000070c0c7c12 */ /* 0x000fe4000f8e3cff */
[----:B-1----:R-:W-:-:S04]  /*43e0*/  SHF.L.U32 R4, R10, 0x1f, RZ ;  /* 0x0000001f0a047819 */ /* 0x002fc800000006ff */
[----:B------:R-:W1:Y:S02]  /*43f0*/  SYNCS.PHASECHK.TRANS64.TRYWAIT P1, [R0+URZ+0x270], R4 ;  /* 0x00027004000075a7 */ /* 0x000e6400080211ff */
[----:B-1----:R-:W-:Y:S05]  /*4400*/  @!P1 BRA `(.L_x_82) ;  /* 0x0000005c00209947 */ /* 0x002fea0003800000 */
.L_x_240:
[C---:B-1----:R-:W-:Y:S01]  /*4410*/  LEA R4, R11.reuse, UR6, 0x4 ;  /* 0x000000060b047c11 */ /* 0x042fe2000f8e20ff */
[----:B------:R-:W-:Y:S01]  /*4420*/  VIADD R0, R0, 0x280 ;  /* 0x0000028000007836 */ /* 0x000fe20000000000 */
[----:B------:R-:W-:Y:S01]  /*4430*/  SEL R8, R8, RZ, P0 ;  /* 0x000000ff08087207 */ /* 0x000fe20000000000 */
[----:B------:R-:W-:-:S03]  /*4440*/  VIADD R11, R11, 0x1 ;  /* 0x000000010b0b7836 */ /* 0x000fc60000000000 */
[----:B------:R-:W1:Y:S01]  /*4450*/  LDS.128 R4, [R4+0x300] ;  /* 0x0003000004047984 */ /* 0x000e620000000c00 */
[----:B------:R-:W-:Y:S02]  /*4460*/  PRMT R0, RZ, 0x654, R0 ;  /* 0x00000654ff007816 */ /* 0x000fe40000000000 */
[C---:B------:R-:W-:Y:S01]  /*4470*/  ISETP.NE.AND P1, PT, R11.reuse, 0x2, PT ;  /* 0x000000020b00780c */ /* 0x040fe20003f25270 */
[----:B------:R-:W-:Y:S01]  /*4480*/  @!PT LDS RZ, [RZ] ;  /* 0x00000000fffff984 */ /* 0x000fe20000000800 */
[----:B------:R-:W-:Y:S01]  /*4490*/  @!PT LDS RZ, [RZ] ;  /* 0x00000000fffff984 */ /* 0x000fe20000000800 */
[----:B------:R-:W-:Y:S01]  /*44a0*/  @!PT LDS RZ, [RZ] ;  /* 0x00000000fffff984 */ /* 0x000fe20000000800 */
[----:B------:R-:W-:Y:S01]  /*44b0*/  @!PT LDS RZ, [RZ] ;  /* 0x00000000fffff984 */ /* 0x000fe20000000800 */
[----:B------:R2:W-:Y:S06]  /*44c0*/  MEMBAR.ALL.CTA ;  /* 0x0000000000007992 */ /* 0x0005ec0000008000 */
[----:B--2---:R-:W2:Y:S01]  /*44d0*/  FENCE.VIEW.ASYNC.S ;  /* 0x00000000000073c6 */ /* 0x004ea20000000000 */
[----:B------:R-:W-:Y:S01]  /*44e0*/  SEL R11, R11, RZ, P1 ;  /* 0x000000ff0b0b7207 */ /* 0x000fe20000800000 */
[----:B--2---:R2:W-:Y:S01]  /*44f0*/  SYNCS.ARRIVE.TRANS64.RED.A1T0 RZ, [R0+URZ], RZ ;  /* 0x000000ff00ff79a7 */ /* 0x0045e200081004ff */
[----:B-1----:R-:W-:-:S02]  /*4500*/  LOP3.LUT P3, RZ, R6, 0x1, RZ, 0xc0, !PT ;  /* 0x0000000106ff7812 */ /* 0x002fc4000786c0ff */
[----:B------:R-:W-:-:S04]  /*4510*/  SEL R4, RZ, 0x1, P1 ;  /* 0x00000001ff047807 */ /* 0x000fc80000800000 */
[----:B------:R-:W-:Y:S02]  /*4520*/  LOP3.LUT R10, R10, R4, RZ, 0x3c, !PT ;  /* 0x000000040a0a7212 */ /* 0x000fe400078e3cff */
[----:B--2---:R-:W-:-:S04]  /*4530*/  SEL R0, RZ, 0x1, P0 ;  /* 0x00000001ff007807 */ /* 0x004fc80000000000 */
[----:B------:R-:W-:Y:S01]  /*4540*/  LOP3.LUT R9, R9, R0, RZ, 0x3c, !PT ;  /* 0x0000000009097212 */ /* 0x000fe200078e3cff */
[----:B------:R-:W-:Y:S06]  /*4550*/  @P3 BRA `(.L_x_83) ;  /* 0xfffffffc002c3947 */ /* 0x000fec000383ffff */
[----:B------:R-:W-:Y:S01]  /*4560*/  ULEA UR4, UR5, UR6, 0x3 ;  /* 0x0000000605047291 */ /* 0x000fe2000f8e18ff */
[----:B------:R-:W-:-:S08]  /*4570*/  SHF.L.U32 R2, R12, 0x1f, RZ ;  /* 0x0000001f0c027819 */ /* 0x000fd000000006ff */
[----:B------:R-:W1:Y:S02]  /*4580*/  SYNCS.PHASECHK.TRANS64 P0, [UR4+0x280], R2 ;  /* 0x00028002ff0075a7 */ /* 0x000e640008001004 */
[----:B-1----:R-:W-:Y:S05]  /*4590*/  @P0 BRA `(.L_x_84) ;  /* 0x0000000000080947 */ /* 0x002fea0003800000 */
[----:B------:R-:W1:Y:S02]  /*45a0*/  SYNCS.PHASECHK.TRANS64.TRYWAIT P0, [UR4+0x280], R2 ;  /* 0x00028002ff0075a7 */ /* 0x000e640008001104 */
[----:B-1----:R-:W-:Y:S05]  /*45b0*/  @!P0 BRA `(.L_x_85) ;  /* 0x0000005800c88947 */ /* 0x002fea0003800000 */
.L_x_84:
[----:B------:R-:W-:-:S04]  /*45c0*/  UIADD3 UR7, UPT, UPT, UR5, 0x1, URZ ;  /* 0x0000000105077890 */ /* 0x000fc8000fffe0ff */
[----:B------:R-:W-:-:S04]  /*45d0*/  UISETP.NE.AND UP0, UPT, UR7, 0x2, UPT ;  /* 0x000000020700788c */ /* 0x000fc8000bf05270 */
[----:B------:R-:W-:Y:S02]  /*45e0*/  USEL UR8, URZ, 0x1, UP0 ;  /* 0x00000001ff087887 */ /* 0x000fe40008000000 */
[----:B------:R-:W-:-:S04]  /*45f0*/  USEL UR7, UR7, URZ, UP0 ;  /* 0x000000ff07077287 */ /* 0x000fc80008000000 */
[----:B------:R-:W-:Y:S01]  /*4600*/  ULEA UR7, UR7, UR6, 0x3 ;  /* 0x0000000607077291 */ /* 0x000fe2000f8e18ff */
[----:B-1----:R-:W-:-:S04]  /*4610*/  LOP3.LUT R2, R12, UR8, RZ, 0x3c, !PT ;  /* 0x000000080c027c12 */ /* 0x002fc8000f8e3cff */
[----:B------:R-:W-:-:S04]  /*4620*/  SHF.L.U32 R0, R2, 0x1f, RZ ;  /* 0x0000001f02007819 */ /* 0x000fc800000006ff */
[----:B------:R-:W1:Y:S02]  /*4630*/  SYNCS.PHASECHK.TRANS64 P0, [UR7+0x280], R0 ;  /* 0x00028000ff0075a7 */ /* 0x000e640008001007 */
[----:B-1----:R-:W-:Y:S05]  /*4640*/  @P0 EXIT ;  /* 0x000000000000094d */ /* 0x002fea0003800000 */
[----:B------:R-:W-:Y:S02]  /*4650*/  SHF.L.U32 R2, R2, 0x1f, RZ ;  /* 0x0000001f02027819 */ /* 0x000fe400000006ff */
[----:B------:R-:W-:-:S07]  /*4660*/  MOV R0, UR7 ;  /* 0x0000000700007c02 */ /* 0x000fce0008000f00 */
.L_x_86:
[----:B-1----:R1:W2:Y:S02]  /*4670*/  SYNCS.PHASECHK.TRANS64.TRYWAIT P0, [R0+URZ+0x280], R2 ;  /* 0x00028002000075a7 */ /* 0x0022a400080011ff */
[----:B--2---:R-:W-:Y:S05]  /*4680*/  @!P0 NANOSLEEP.SYNCS 0x989680 ;  /* 0x009896800000895d */ /* 0x004fea0003900000 */
[----:B------:R-:W2:Y:S02]  /*4690*/  @!P0 SYNCS.PHASECHK.TRANS64 P0, [R0+URZ+0x280], R2 ;  /* 0x00028002000085a7 */ /* 0x000ea400080010ff */
[----:B--2---:R-:W-:Y:S05]  /*46a0*/  @P0 EXIT ;  /* 0x000000000000094d */ /* 0x004fea0003800000 */
[----:B------:R-:W-:Y:S05]  /*46b0*/  BRA `(.L_x_86) ;  /* 0xfffffffc00ec7947 */ /* 0x000fea000383ffff */
.L_x_79:
[----:B------:R-:W-:Y:S05]  /*46c0*/  BRA.U UP4, `(.L_x_87) ;  /* 0x0000001104a47547 */ /* 0x000fea000b800000 */
[----:B------:R-:W1:Y:S01]  /*46d0*/  S2UR UR7, SR_CgaCtaId ;  /* 0x00000000000779c3 */ /* 0x000e620000008800 */
[----:B------:R-:W-:Y:S01]  /*46e0*/  UMOV UR4, 0x40 ;  /* 0x0000004000047882 */ /* 0x000fe20000000000 */
[----:B------:R-:W-:Y:S01]  /*46f0*/  NOP ;  /* 0x0000000000007918 */ /* 0x000fe20000000000 */
[----:B------:R-:W-:Y:S01]  /*4700*/  UMOV UR6, 0x400 ;  /* 0x0000040000067882 */ /* 0x000fe20000000000 */
[----:B-1----:R-:W-:Y:S02]  /*4710*/  ULEA UR5, UR7, UR4, 0x18 ;  /* 0x0000000407057291 */ /* 0x002fe4000f8ec0ff */
[----:B------:R-:W-:-:S07]  /*4720*/  ULEA UR6, UR7, UR6, 0x18 ;  /* 0x0000000607067291 */ /* 0x000fce000f8ec0ff */
[----:B------:R-:W1:Y:S02]  /*4730*/  LDS.U8 R3, [UR5+0x1c] ;  /* 0x00001c05ff037984 */ /* 0x000e640008000000 */
[----:B-1----:R-:W-:-:S13]  /*4740*/  ISETP.NE.AND P0, PT, R3, RZ, PT ;  /* 0x000000ff0300720c */ /* 0x002fda0003f05270 */
[----:B------:R-:W-:Y:S05]  /*4750*/  @P0 BRA `(.L_x_88) ;  /* 0x0000000400080947 */ /* 0x000fea0003800000 */
[----:B------:R-:W-:Y:S02]  /*4760*/  UISETP.NE.U32.AND UP1, UPT, UR33, 0x1, UPT ;  /* 0x000000012100788c */ /* 0x000fe4000bf25070 */
[----:B------:R-:W-:-:S07]  /*4770*/  UIADD3 UR7, UPT, UPT, UR5, 0x8, URZ ;  /* 0x0000000805077890 */ /* 0x000fce000fffe0ff */
[----:B------:R-:W-:Y:S05]  /*4780*/  BRA.U !UP1, `(.L_x_89) ;  /* 0x00000001099c7547 */ /* 0x000fea000b800000 */
[----:B------:R-:W-:Y:S01]  /*4790*/  ELECT P0, URZ, PT ;  /* 0x0000000000ff782f */ /* 0x000fe20003800000 */
[----:B------:R-:W-:-:S12]  /*47a0*/  BSSY B0, `(.L_x_89) ;  /* 0x0000025000007945 */ /* 0x000fd80003800000 */
[----:B------:R-:W-:Y:S05]  /*47b0*/  @!P0 BRA `(.L_x_90) ;  /* 0x00000000008c8947 */ /* 0x000fea0003800000 */
[----:B------:R-:W-:-:S05]  /*47c0*/  UMOV UR4, 0x10 ;  /* 0x0000001000047882 */ /* 0x000fca0000000000 */
[----:B------:R-:W-:Y:S04]  /*47d0*/  DEPBAR.LE SB1, 0x36 ;  /* 0x00009d800000791a */ /* 0x000fe80000000000 */
[----:B------:R-:W1:Y:S02]  /*47e0*/  UTCATOMSWS.2CTA.FIND_AND_SET.ALIGN UP0, UR4, UR4 ;  /* 0x00000004000475e3 */ /* 0x000e640008200800 */
[----:B-1----:R-:W-:Y:S01]  /*47f0*/  MOV R10, UR4 ;  /* 0x00000004000a7c02 */ /* 0x002fe20008000f00 */
[----:B------:R-:W-:Y:S06]  /*4800*/  BRA.U UP0, `(.L_x_91) ;  /* 0x0000000100187547 */ /* 0x000fec000b800000 */
.L_x_92:
[----:B------:R-:W-:Y:S05]  /*4810*/  NANOSLEEP 0x64 ;  /* 0x000000640000795d */ /* 0x000fea0003800000 */
[----:B------:R-:W-:-:S05]  /*4820*/  UMOV UR4, 0x10 ;  /* 0x0000001000047882 */ /* 0x000fca0000000000 */
[----:B------:R-:W-:Y:S04]  /*4830*/  DEPBAR.LE SB1, 0x36 ;  /* 0x00009d800000791a */ /* 0x000fe80000000000 */
[----:B------:R-:W1:Y:S02]  /*4840*/  UTCATOMSWS.2CTA.FIND_AND_SET.ALIGN UP0, UR4, UR4 ;  /* 0x00000004000475e3 */ /* 0x000e640008200800 */
[----:B-1----:R-:W-:Y:S01]  /*4850*/  MOV R10, UR4 ;  /* 0x00000004000a7c02 */ /* 0x002fe20008000f00 */
[----:B------:R-:W-:Y:S05]  /*4860*/  BRA.U !UP0, `(.L_x_92) ;  /* 0xfffffffd08e87547 */ /* 0x000fea000b83ffff */
.L_x_91:
[----:B------:R-:W1:Y:S01]  /*4870*/  LDS R6, [UR5+0x10] ;  /* 0x00001005ff067984 */ /* 0x000e620008000800 */
[----:B------:R-:W-:Y:S01]  /*4880*/  IMAD.U32 R3, RZ, RZ, UR6 ;  /* 0x00000006ff037e24 */ /* 0x000fe2000f8e00ff */
[----:B------:R-:W-:-:S03]  /*4890*/  MOV R4, UR34 ;  /* 0x0000002200047c02 */ /* 0x000fc60008000f00 */
[----:B------:R-:W-:Y:S01]  /*48a0*/  VIADD R3, R3, 0x320 ;  /* 0x0000032003037836 */ /* 0x000fe20000000000 */
[----:B-1----:R-:W-:-:S04]  /*48b0*/  SHF.L.U32 R6, R6, 0x1f, RZ ;  /* 0x0000001f06067819 */ /* 0x002fc800000006ff */
[----:B------:R-:W1:Y:S02]  /*48c0*/  SYNCS.PHASECHK.TRANS64.TRYWAIT P0, [UR5+0x8], R6 ;  /* 0x00000806ff0075a7 */ /* 0x000e640008001105 */
[----:B-1----:R-:W-:Y:S05]  /*48d0*/  @P0 BRA `(.L_x_93) ;  /* 0x0000000000080947 */ /* 0x002fea0003800000 */
[----:B------:R-:W1:Y:S02]  /*48e0*/  SYNCS.PHASECHK.TRANS64.TRYWAIT P0, [UR5+0x8], R6 ;  /* 0x00000806ff0075a7 */ /* 0x000e640008001105 */
[----:B-1----:R-:W-:Y:S05]  /*48f0*/  @!P0 BRA `(.L_x_94) ;  /* 0x0000005800108947 */ /* 0x002fea0003800000 */
.L_x_93:
[----:B------:R-:W-:Y:S01]  /*4900*/  PRMT R4, R4, 0x654, R3 ;  /* 0x0000065404047816 */ /* 0x000fe20000000003 */
[----:B------:R-:W-:Y:S01]  /*4910*/  HFMA2 R3, -RZ, RZ, 0, 5.9604644775390625e-08 ;  /* 0x00000001ff037431 */ /* 0x000fe200000001ff */
[----:B------:R-:W-:Y:S01]  /*4920*/  UPRMT UR4, UR34, 0x654, UR7 ;  /* 0x0000065422047896 */ /* 0x000fe20008000007 */
[----:B------:R-:W-:Y:S02]  /*4930*/  IMAD.MOV.U32 R8, RZ, RZ, 0xffff ;  /* 0x0000ffffff087424 */ /* 0x000fe400078e00ff */
[----:B-1----:R-:W-:Y:S02]  /*4940*/  IMAD.MOV.U32 R6, RZ, RZ, 0x4 ;  /* 0x00000004ff067424 */ /* 0x002fe400078e00ff */
[----:B------:R-:W-:Y:S01]  /*4950*/  IMAD.SHL.U32 R9, R10, 0x20, RZ ;  /* 0x000000200a097824 */ /* 0x000fe200078e00ff */
[----:B------:R-:W-:Y:S02]  /*4960*/  MOV R5, UR4 ;  /* 0x0000000400057c02 */ /* 0x000fe40008000f00 */
[-C--:B------:R-:W-:Y:S01]  /*4970*/  SHF.L.U32 R8, R8, R10.reuse, RZ ;  /* 0x0000000a08087219 */ /* 0x080fe200000006ff */
[----:B------:R1:W-:Y:S01]  /*4980*/  SYNCS.ARRIVE.TRANS64.RED RZ, [UR4], R6 ;  /* 0x00000006ffff79a7 */ /* 0x0003e20008000404 */
[----:B------:R-:W-:Y:S01]  /*4990*/  SHF.L.U32 R7, R3, R10, RZ ;  /* 0x0000000a03077219 */ /* 0x000fe200000006ff */
[----:B------:R1:W-:Y:S04]  /*49a0*/  STS [UR6+0x320], R9 ;  /* 0x00032009ff007988 */ /* 0x0003e80008000806 */
[----:B------:R1:W-:Y:S04]  /*49b0*/  STAS [R4.64], R10 ;  /* 0x0000000a04007dbd */ /* 0x0003e8000c0008ff */
[----:B------:R1:W-:Y:S04]  /*49c0*/  ATOMS.OR RZ, [UR5+0x14], R8 ;  /* 0x00001408ffff798c */ /* 0x0003e8000b000005 */
[----:B------:R1:W-:Y:S04]  /*49d0*/  ATOMS.OR RZ, [UR5+0x18], R7 ;  /* 0x00001807ffff798c */ /* 0x0003e8000b000005 */
[----:B------:R1:W-:Y:S02]  /*49e0*/  ATOMS.XOR RZ, [UR5+0x10], R3 ;  /* 0x00001003ffff798c */ /* 0x0003e4000b800005 */
.L_x_90:
[----:B------:R-:W-:Y:S05]  /*49f0*/  BSYNC B0 ;  /* 0x0000000000007941 */ /* 0x000fea0003800000 */
.L_x_89:
[----:B------:R-:W-:Y:S05]  /*4a00*/  BRA.U UP1, `(.L_x_95) ;  /* 0x00000001016c7547 */ /* 0x000fea000b800000 */
[----:B------:R-:W-:-:S03]  /*4a10*/  UMOV UR4, 0xffffffff ;  /* 0xffffffff00047882 */ /* 0x000fc60000000000 */
[----:B------:R-:W-:Y:S05]  /*4a20*/  BRA.DIV UR4, `(.L_x_96) ;  /* 0x0000005604dc7947 */ /* 0x000fea000b800000 */
[----:B------:R-:W-:-:S13]  /*4a30*/  ELECT P6, URZ, PT ;  /* 0x0000000000ff782f */ /* 0x000fda00038c0000 */
.L_x_244:
[----:B------:R-:W-:Y:S05]  /*4a40*/  @!P6 BRA `(.L_x_95) ;  /* 0x00000000005ce947 */ /* 0x000fea0003800000 */
[----:B-1----:R-:W1:Y:S02]  /*4a50*/  LDS R4, [UR5+0x10] ;  /* 0x00001005ff047984 */ /* 0x002e640008000800 */
[----:B-1----:R-:W-:-:S04]  /*4a60*/  SHF.L.U32 R4, R4, 0x1f, RZ ;  /* 0x0000001f04047819 */ /* 0x002fc800000006ff */
[----:B------:R-:W1:Y:S02]  /*4a70*/  SYNCS.PHASECHK.TRANS64.TRYWAIT P0, [UR5+0x8], R4 ;  /* 0x00000804ff0075a7 */ /* 0x000e640008001105 */
[----:B-1----:R-:W-:Y:S05]  /*4a80*/  @P0 BRA `(.L_x_97) ;  /* 0x0000000000080947 */ /* 0x002fea0003800000 */
[----:B------:R-:W1:Y:S02]  /*4a90*/  SYNCS.PHASECHK.TRANS64.TRYWAIT P0, [UR5+0x8], R4 ;  /* 0x00000804ff0075a7 */ /* 0x000e640008001105 */
[----:B-1----:R-:W-:Y:S05]  /*4aa0*/  @!P0 BRA `(.L_x_98) ;  /* 0x0000005400dc8947 */ /* 0x002fea0003800000 */
.L_x_97:
[----:B------:R-:W2:Y:S01]  /*4ab0*/  LDS R6, [UR6+0x320] ;  /* 0x00032006ff067984 */ /* 0x000ea20008000800 */
[----:B-1----:R-:W-:Y:S02]  /*4ac0*/  HFMA2 R3, -RZ, RZ, 0, 5.9604644775390625e-08 ;  /* 0x00000001ff037431 */ /* 0x002fe400000001ff */
[----:B------:R-:W-:Y:S01]  /*4ad0*/  IMAD.MOV.U32 R4, RZ, RZ, 0xffff ;  /* 0x0000ffffff047424 */ /* 0x000fe200078e00ff */
[----:B------:R-:W-:Y:S01]  /*4ae0*/  UPRMT UR4, UR34, 0x654, UR7 ;  /* 0x0000065422047896 */ /* 0x000fe20008000007 */
[----:B--2---:R-:W-:-:S03]  /*4af0*/  IMAD.SHL.U32 R5, R6, 0x20, RZ ;  /* 0x0000002006057824 */ /* 0x004fc600078e00ff */
[-C--:B------:R-:W-:Y:S02]  /*4b00*/  SHF.L.U32 R4, R4, R6.reuse, RZ ;  /* 0x0000000604047219 */ /* 0x080fe400000006ff */
[----:B------:R-:W-:Y:S01]  /*4b10*/  SHF.L.U32 R6, R3, R6, RZ ;  /* 0x0000000603067219 */ /* 0x000fe200000006ff */
[----:B------:R2:W-:Y:S04]  /*4b20*/  STS [UR6+0x320], R5 ;  /* 0x00032005ff007988 */ /* 0x0005e80008000806 */
[----:B------:R2:W-:Y:S04]  /*4b30*/  ATOMS.OR RZ, [UR5+0x14], R4 ;  /* 0x00001404ffff798c */ /* 0x0005e8000b000005 */
[----:B------:R2:W-:Y:S01]  /*4b40*/  ATOMS.OR RZ, [UR5+0x18], R6 ;  /* 0x00001806ffff798c */ /* 0x0005e2000b000005 */
[----:B------:R-:W-:Y:S03]  /*4b50*/  SYNCS.ARRIVE.TRANS64.RED.A1T0 RZ, [UR4], RZ ;  /* 0x000000ffffff79a7 */ /* 0x000fe60008100404 */
[----:B------:R2:W-:Y:S01]  /*4b60*/  ATOMS.XOR RZ, [UR5+0x10], R3 ;  /* 0x00001003ffff798c */ /* 0x0005e2000b800005 */
[----:B------:R-:W-:Y:S05]  /*4b70*/  BRA `(.L_x_95) ;  /* 0x0000000000107947 */ /* 0x000fea0003800000 */
.L_x_88:
[----:B------:R-:W-:Y:S02]  /*4b80*/  MOV R3, 0xffffffff ;  /* 0xffffffff00037802 */ /* 0x000fe40000000f00 */
[----:B------:R-:W-:-:S03]  /*4b90*/  MOV R4, 0x4bc0 ;  /* 0x00004bc000047802 */ /* 0x000fc60000000f00 */
[----:B------:R1:W-:Y:S04]  /*4ba0*/  STS [UR6+0x320], R3 ;  /* 0x00032003ff007988 */ /* 0x0003e80008000806 */
[----:B-1---5:R-:W-:Y:S05]  /*4bb0*/  CALL.REL.NOINC `($__internal_1_$__cuda_sm10x_tcgen05_guardrail_trap_phase_invalid_during_alloc) ;  /* 0x0000005c003c7944 */ /* 0x022fea0003c00000 */
.L_x_95:
[----:B------:R-:W-:Y:S05]  /*4bc0*/  WARPSYNC.ALL ;  /* 0x0000000000007948 */ /* 0x000fea0003800000 */
[----:B------:R-:W3:Y:S01]  /*4bd0*/  S2UR UR4, SR_CgaCtaId ;  /* 0x00000000000479c3 */ /* 0x000ee20000008800 */
[----:B------:R-:W-:Y:S01]  /*4be0*/  UMOV UR17, 0x400 ;  /* 0x0000040000117882 */ /* 0x000fe20000000000 */
[----:B------:R-:W-:-:S06]  /*4bf0*/  NOP ;  /* 0x0000000000007918 */ /* 0x000fcc0000000000 */
[----:B------:R-:W-:Y:S06]  /*4c00*/  BAR.ARV 0x6, 0xa0 ;  /* 0x0182800000007b1d */ /* 0x000fec0000002000 */
[----:B------:R-:W4:Y:S01]  /*4c10*/  LDCU UR6, c[0x0][0x38c] ;  /* 0x00007180ff0677ac */ /* 0x000f220008000800 */
[----:B------:R-:W-:Y:S01]  /*4c20*/  LOP3.LUT R0, R0, 0xffff, RZ, 0xc0, !PT ;  /* 0x0000ffff00007812 */ /* 0x000fe200078ec0ff */
[----:B-1----:R-:W-:Y:S01]  /*4c30*/  IMAD.MOV.U32 R9, RZ, RZ, 0x1 ;  /* 0x00000001ff097424 */ /* 0x002fe200078e00ff */
[----:B------:R-:W-:Y:S01]  /*4c40*/  LOP3.LUT R2, R2, 0xffff, RZ, 0xc0, !PT ;  /* 0x0000ffff02027812 */ /* 0x000fe200078ec0ff */
[----:B------:R-:W-:Y:S01]  /*4c50*/  IMAD.MOV.U32 R8, RZ, RZ, RZ ;  /* 0x000000ffff087224 */ /* 0x000fe200078e00ff */
[----:B------:R-:W-:Y:S01]  /*4c60*/  R2UR UR30, R0 ;  /* 0x00000000001e72ca */ /* 0x000fe200000e0000 */
[----:B------:R-:W-:Y:S01]  /*4c70*/  UMOV UR24, URZ ;  /* 0x000000ff00187c82 */ /* 0x000fe20008000000 */
[----:B------:R-:W-:Y:S01]  /*4c80*/  R2UR UR20, R2 ;  /* 0x00000000021472ca */ /* 0x000fe200000e0000 */
[----:B------:R-:W-:Y:S01]  /*4c90*/  UMOV UR15, URZ ;  /* 0x000000ff000f7c82 */ /* 0x000fe20008000000 */
[----:B------:R-:W-:Y:S01]  /*4ca0*/  UMOV UR14, URZ ;  /* 0x000000ff000e7c82 */ /* 0x000fe20008000000 */
[----:B---3--:R-:W-:-:S02]  /*4cb0*/  ULEA UR17, UR4, UR17, 0x18 ;  /* 0x0000001104117291 */ /* 0x008fc4000f8ec0ff */
[----:B------:R-:W-:Y:S02]  /*4cc0*/  UISETP.NE.AND UP3, UPT, UR33, URZ, UPT ;  /* 0x000000ff2100728c */ /* 0x000fe4000bf65270 */
[----:B------:R-:W-:Y:S02]  /*4cd0*/  UIADD3 UR5, UPT, UPT, UR17, 0x3500, URZ ;  /* 0x0000350011057890 */ /* 0x000fe4000fffe0ff */
[----:B------:R-:W-:Y:S02]  /*4ce0*/  UIADD3 UR4, UPT, UPT, UR17, 0x26500, URZ ;  /* 0x0002650011047890 */ /* 0x000fe4000fffe0ff */
[----:B----4-:R-:W-:Y:S01]  /*4cf0*/  UIADD3 UR6, UPT, UPT, UR6, 0x1f, URZ ;  /* 0x0000001f06067890 */ /* 0x010fe2000fffe0ff */
[----:B--2---:R-:W1:Y:S01]  /*4d00*/  LDS R3, [UR17+0x320] ;  /* 0x00032011ff037984 */ /* 0x004e620008000800 */
[----:B------:R-:W-:Y:S02]  /*4d10*/  USHF.R.U32.HI UR5, URZ, 0x4, UR5 ;  /* 0x00000004ff057899 */ /* 0x000fe40008011605 */
[----:B------:R-:W-:-:S02]  /*4d20*/  USHF.R.S32.HI UR25, URZ, 0x1f, UR6 ;  /* 0x0000001fff197899 */ /* 0x000fc40008011406 */
[----:B------:R-:W-:Y:S02]  /*4d30*/  USHF.R.U32.HI UR4, URZ, 0x4, UR4 ;  /* 0x00000004ff047899 */ /* 0x000fe40008011604 */
[----:B------:R-:W-:Y:S02]  /*4d40*/  ULEA.HI UR25, UR25, UR6, URZ, 0x5 ;  /* 0x0000000619197291 */ /* 0x000fe4000f8f28ff */
[----:B------:R-:W-:Y:S02]  /*4d50*/  ULOP3.LUT UR5, UR5, 0x3fff, URZ, 0xc0, !UPT ;  /* 0x00003fff05057892 */ /* 0x000fe4000f8ec0ff */
[----:B------:R-:W-:Y:S02]  /*4d60*/  USHF.R.S32.HI UR25, URZ, 0x5, UR25 ;  /* 0x00000005ff197899 */ /* 0x000fe40008011419 */
[----:B------:R-:W-:Y:S02]  /*4d70*/  ULOP3.LUT UR22, UR4, 0x3fff, URZ, 0xc0, !UPT ;  /* 0x00003fff04167892 */ /* 0x000fe4000f8ec0ff */
[----:B------:R-:W-:-:S02]  /*4d80*/  UISETP.LT.AND UP0, UPT, UR25, 0x1, UPT ;  /* 0x000000011900788c */ /* 0x000fc4000bf01270 */
[----:B------:R-:W-:Y:S02]  /*4d90*/  ULOP3.LUT UR21, UR5, 0x10000, URZ, 0xfc, !UPT ;  /* 0x0001000005157892 */ /* 0x000fe4000f8efcff */
[----:B------:R-:W-:Y:S02]  /*4da0*/  ULOP3.LUT UR22, UR22, 0x10000, URZ, 0xfc, !UPT ;  /* 0x0001000016167892 */ /* 0x000fe4000f8efcff */
[----:B------:R-:W-:Y:S01]  /*4db0*/  USEL UR31, UR25, 0x1, !UP0 ;  /* 0x00000001191f7887 */ /* 0x000fe2000c000000 */
[----:B------:R-:W-:Y:S01]  /*4dc0*/  UMOV UR28, 0x0 ;  /* 0x00000000001c7882 */ /* 0x000fe20000000000 */
[----:B------:R-:W-:Y:S01]  /*4dd0*/  UMOV UR29, 0x8100010 ;  /* 0x08100010001d7882 */ /* 0x000fe20000000000 */
[----:B------:R-:W-:Y:S01]  /*4de0*/  UMOV UR26, 0x0 ;  /* 0x00000000001a7882 */ /* 0x000fe20000000000 */
[----:B------:R-:W-:Y:S01]  /*4df0*/  UMOV UR27, 0x8100010 ;  /* 0x08100010001b7882 */ /* 0x000fe20000000000 */
[----:B-1----:R-:W-:Y:S02]  /*4e00*/  R2UR UR32, R3 ;  /* 0x00000000032072ca */ /* 0x002fe400000e0000 */
[----:B------:R-:W-:-:S13]  /*4e10*/  CS2R R2, SRZ ;  /* 0x0000000000027805 */ /* 0x000fda000001ff00 */
.L_x_106:
[C---:B------:R-:W-:Y:S02]  /*4e20*/  LEA R0, R8.reuse, UR17, 0x3 ;  /* 0x0000001108007c11 */ /* 0x040fe4000f8e18ff */
[----:B------:R-:W-:Y:S02]  /*4e30*/  SHF.L.U32 R4, R3, 0x1f, RZ ;  /* 0x0000001f03047819 */ /* 0x000fe400000006ff */
[----:B------:R-:W-:Y:S02]  /*4e40*/  LEA R5, R8, UR17, 0x4 ;  /* 0x0000001108057c11 */ /* 0x000fe4000f8e20ff */
[----:B------:R-:W1:Y:S02]  /*4e50*/  SYNCS.PHASECHK.TRANS64.TRYWAIT P0, [R0+URZ+0x270], R4 ;  /* 0x00027004000075a7 */ /* 0x000e6400080011ff */
[----:B-1-3--:R-:W-:Y:S05]  /*4e60*/  @!P0 BRA `(.L_x_99) ;  /* 0x0000005400048947 */ /* 0x00afea0003800000 */
.L_x_245:
[----:B-1----:R-:W1:Y:S01]  /*4e70*/  LDS.128 R4, [R5+0x300] ;  /* 0x0003000005047984 */ /* 0x002e620000000c00 */
[----:B------:R-:W-:Y:S02]  /*4e80*/  VIADD R0, R0, 0x280 ;  /* 0x0000028000007836 */ /* 0x000fe40000000000 */
[----:B------:R-:W-:Y:S01]  /*4e90*/  VIADD R8, R8, 0x1 ;  /* 0x0000000108087836 */ /* 0x000fe20000000000 */
[----:B------:R-:W-:Y:S01]  /*4ea0*/  @!PT LDS RZ, [RZ] ;  /* 0x00000000fffff984 */ /* 0x000fe20000000800 */
[----:B------:R-:W-:Y:S01]  /*4eb0*/  @!PT LDS RZ, [RZ] ;  /* 0x00000000fffff984 */ /* 0x000fe20000000800 */
[----:B------:R-:W-:Y:S01]  /*4ec0*/  @!PT LDS RZ, [RZ] ;  /* 0x00000000fffff984 */ /* 0x000fe20000000800 */
[----:B------:R-:W-:Y:S01]  /*4ed0*/  @!PT LDS RZ, [RZ] ;  /* 0x00000000fffff984 */ /* 0x000fe20000000800 */
[----:B------:R2:W-:Y:S06]  /*4ee0*/  MEMBAR.ALL.CTA ;  /* 0x0000000000007992 */ /* 0x0005ec0000008000 */
[----:B--2---:R-:W2:Y:S01]  /*4ef0*/  FENCE.VIEW.ASYNC.S ;  /* 0x00000000000073c6 */ /* 0x004ea20000000000 */
[----:B------:R-:W-:-:S04]  /*4f00*/  PRMT R0, RZ, 0x654, R0 ;  /* 0x00000654ff007816 */ /* 0x000fc80000000000 */
[----:B--2---:R2:W-:Y:S01]  /*4f10*/  SYNCS.ARRIVE.TRANS64.RED.A1T0 RZ, [R0+URZ], RZ ;  /* 0x000000ff00ff79a7 */ /* 0x0045e200081004ff */
[----:B-1----:R-:W-:Y:S01]  /*4f20*/  LOP3.LUT P1, RZ, R6, 0x1, RZ, 0xc0, !PT ;  /* 0x0000000106ff7812 */ /* 0x002fe2000782c0ff */
[----:B--2---:R-:W-:-:S12]  /*4f30*/  BRA.U UP3, `(.L_x_100) ;  /* 0x0000000103e07547 */ /* 0x004fd8000b800000 */
[----:B------:R-:W1:Y:S01]  /*4f40*/  LDCU UR4, c[0x0][0x38c] ;  /* 0x00007180ff0477ac */ /* 0x000e620008000800 */
[----:B------:R-:W-:Y:S02]  /*4f50*/  PLOP3.LUT P2, PT, PT, PT, PT, 0x80, 0x8 ;  /* 0x000000000008781c */ /* 0x000fe40003f4f070 */
[----:B------:R-:W-:Y:S01]  /*4f60*/  SHF.L.U32 R4, R9, 0x1f, RZ ;  /* 0x0000001f09047819 */ /* 0x000fe200000006ff */
[----:B------:R-:W-:Y:S02]  /*4f70*/  ULEA UR23, UR24, UR17, 0x3 ;  /* 0x0000001118177291 */ /* 0x000fe4000f8e18ff */
[----:B------:R-:W-:Y:S02]  /*4f80*/  ULEA UR18, UR24, UR32, 0x5 ;  /* 0x0000002018127291 */ /* 0x000fe4000f8e28ff */
[----:B-1----:R-:W-:-:S06]  /*4f90*/  UISETP.GE.AND UP0, UPT, UR4, 0x1, UPT ;  /* 0x000000010400788c */ /* 0x002fcc000bf06270 */
[----:B------:R-:W-:-:S05]  /*4fa0*/  PLOP3.LUT P0, PT, PT, PT, UP0, 0x80, 0x8 ;  /* 0x000000000008781c */ /* 0x000fca0003f0f008 */
[----:B------:R-:W-:-:S08]  /*4fb0*/  @UP0 ULEA UR4, UR15, UR17, 0x3 ;  /* 0x000000110f040291 */ /* 0x000fd0000f8e18ff */
[----:B------:R-:W-:-:S04]  /*4fc0*/  @P0 SHF.L.U32 R0, R2, 0x1f, RZ ;  /* 0x0000001f02000819 */ /* 0x000fc800000006ff */
[----:B------:R1:W2:Y:S01]  /*4fd0*/  @P0 SYNCS.PHASECHK.TRANS64.TRYWAIT P2, [UR4], R0 ;  /* 0x00000000ff0005a7 */ /* 0x0002a20008041104 */
[----:B------:R-:W3:Y:S02]  /*4fe0*/  SYNCS.PHASECHK.TRANS64.TRYWAIT P0, [UR23+0x2b0], R4 ;  /* 0x0002b004ff0075a7 */ /* 0x000ee40008001117 */
[----:B-123--:R-:W-:Y:S05]  /*4ff0*/  @!P0 BRA `(.L_x_101) ;  /* 0x0000005000b48947 */ /* 0x00efea0003800000 */
.L_x_247:
[----:B------:R-:W-:Y:S01]  /*5000*/  UMOV UR19, UR14 ;  /* 0x0000000e00137c82 */ /* 0x000fe20008000000 */
[----:B------:R-:W-:Y:S05]  /*5010*/  BRA.U !UP0, `(.L_x_102) ;  /* 0x0000000108987547 */ /* 0x000fea000b800000 */
[----:B------:R-:W-:Y:S02]  /*5020*/  UIADD3 UR19, UPT, UPT, UR31, UR14, URZ ;  /* 0x0000000e1f137290 */ /* 0x000fe4000fffe0ff */
[----:B------:R-:W-:Y:S01]  /*5030*/  UPLOP3.LUT UP2, UPT, UPT, UPT, UPT, 0x40, 0x4 ;  /* 0x000000000004789c */ /* 0x000fe20003f4e870 */
[----:B------:R-:W-:Y:S01]  /*5040*/  UMOV UR16, UR25 ;  /* 0x0000001900107c82 */ /* 0x000fe20008000000 */
[----:B------:R-:W-:-:S09]  /*5050*/  UMOV UR6, UR15 ;  /* 0x0000000f00067c82 */ /* 0x000fd20008000000 */
.L_x_105:
[----:B--2---:R-:W-:Y:S01]  /*5060*/  ULEA UR5, UR6, UR17, 0x3 ;  /* 0x0000001106057291 */ /* 0x004fe2000f8e18ff */
[----:B---3--:R-:W-:Y:S11]  /*5070*/  @P2 BRA `(.L_x_103) ;  /* 0x00000000000c2947 */ /* 0x008ff60003800000 */
[----:B-1----:R-:W-:Y:S04]  /*5080*/  SHF.L.U32 R4, R2, 0x1f, RZ ;  /* 0x0000001f02047819 */ /* 0x002fe800000006ff */
[----:B------:R-:W1:Y:S02]  /*5090*/  SYNCS.PHASECHK.TRANS64.TRYWAIT P0, [UR5], R4 ;  /* 0x00000004ff0075a7 */ /* 0x000e640008001105 */
[----:B-1----:R-:W-:Y:S05]  /*50a0*/  @!P0 BRA `(.L_x_104) ;  /* 0x0000005000a08947 */ /* 0x002fea0003800000 */
.L_x_103:
[----:B------:R-:W-:Y:S01]  /*50b0*/  UISETP.NE.AND UP0, UPT, UR16, 0x1, UPT ;  /* 0x000000011000788c */ /* 0x000fe2000bf05270 */
[----:B------:R-:W-:Y:S01]  /*50c0*/  PLOP3.LUT P2, PT, PT, PT, PT, 0x80, 0x8 ;  /* 0x000000000008781c */ /* 0x000fe20003f4f070 */
[----:B------:R-:W-:Y:S02]  /*50d0*/  UIADD3 UR4, UPT, UPT, UR6, 0x1, URZ ;  /* 0x0000000106047890 */ /* 0x000fe4000fffe0ff */
[----:B------:R-:W-:Y:S02]  /*50e0*/  ULEA UR12, UR6, UR22, 0x7 ;  /* 0x00000016060c7291 */ /* 0x000fe4000f8e38ff */
[----:B------:R-:W-:Y:S01]  /*50f0*/  UISETP.NE.AND UP1, UPT, UR4, 0x23, UPT ;  /* 0x000000230400788c */ /* 0x000fe2000bf25270 */
[----:B------:R-:W-:Y:S01]  /*5100*/  PLOP3.LUT P0, PT, PT, PT, UP0, 0x80, 0x8 ;  /* 0x000000000008781c */ /* 0x000fe20003f0f008 */
[----:B------:R-:W-:Y:S02]  /*5110*/  UIADD3 UR10, UPT, UPT, UR12, 0x2, URZ ;  /* 0x000000020c0a7890 */ /* 0x000fe4000fffe0ff */
[----:B------:R-:W-:Y:S02]  /*5120*/  USEL UR7, URZ, 0x1, UP1 ;  /* 0x00000001ff077887 */ /* 0x000fe40008800000 */
[----:B------:R-:W-:Y:S02]  /*5130*/  USEL UR15, UR4, URZ, UP1 ;  /* 0x000000ff040f7287 */ /* 0x000fe40008800000 */
[----:B------:R-:W-:Y:S02]  /*5140*/  UIADD3 UR14, UPT, UPT, UR14, 0x1, URZ ;  /* 0x000000010e0e7890 */ /* 0x000fe4000fffe0ff */
[----:B------:R-:W-:Y:S01]  /*5150*/  @UP0 ULEA UR4, UR15, UR17, 0x3 ;  /* 0x000000110f040291 */ /* 0x000fe2000f8e18ff */
[----:B------:R-:W-:Y:S01]  /*5160*/  LOP3.LUT R2, R2, UR7, RZ, 0x3c, !PT ;  /* 0x0000000702027c12 */ /* 0x000fe2000f8e3cff */
[----:B------:R-:W-:Y:S01]  /*5170*/  UIADD3 UR7, UPT, UPT, UR5, 0x118, URZ ;  /* 0x0000011805077890 */ /* 0x000fe2000fffe0ff */
[----:B------:R-:W-:Y:S02]  /*5180*/  UMOV UR13, 0x80004020 ;  /* 0x80004020000d7882 */ /* 0x000fe40000000000 */
[----:B-1----:R-:W-:Y:S01]  /*5190*/  @P0 SHF.L.U32 R0, R2, 0x1f, RZ ;  /* 0x0000001f02000819 */ /* 0x002fe200000006ff */
[----:B------:R-:W-:Y:S01]  /*51a0*/  UMOV UR5, 0x80004020 ;  /* 0x8000402000057882 */ /* 0x000fe20000000000 */
[----:B------:R-:W-:Y:S01]  /*51b0*/  UMOV UR11, 0x80004020 ;  /* 0x80004020000b7882 */ /* 0x000fe20000000000 */
[----:B------:R-:W-:Y:S01]  /*51c0*/  UMOV UR9, 0x80004020 ;  /* 0x8000402000097882 */ /* 0x000fe20000000000 */
[----:B------:R2:W3:Y:S01]  /*51d0*/  @P0 SYNCS.PHASECHK.TRANS64.TRYWAIT P2, [UR4], R0 ;  /* 0x00000000ff0005a7 */ /* 0x0004e20008041104 */
[----:B------:R-:W-:Y:S02]  /*51e0*/  ULEA UR4, UR6, UR21, 0x8 ;  /* 0x0000001506047291 */ /* 0x000fe4000f8e40ff */
[----:B------:R-:W-:Y:S02]  /*51f0*/  UISETP.NE.AND UP0, UPT, UR14, UR19, UPT ;  /* 0x000000130e00728c */ /* 0x000fe4000bf05270 */
[----:B------:R-:W-:Y:S02]  /*5200*/  UIADD3 UR8, UPT, UPT, UR4, 0x2, URZ ;  /* 0x0000000204087890 */ /* 0x000fe4000fffe0ff */
[----:B------:R-:W-:Y:S01]  /*5210*/  UIADD3 UR16, UPT, UPT, UR16, -0x1, URZ ;  /* 0xffffffff10107890 */ /* 0x000fe2000fffe0ff */
[----:B------:R-:W-:Y:S02]  /*5220*/  UMOV UR6, UR15 ;  /* 0x0000000f00067c82 */ /* 0x000fe40008000000 */
[----:B------:R2:W-:Y:S01]  /*5230*/  UTCHMMA.2CTA gdesc[UR4], gdesc[UR12], tmem[UR18], tmem[UR28], idesc[UR29], UP2 ;  /* 0x00ff1c0c040075ea */ /* 0x0005e20009200012 */
[----:B------:R-:W-:Y:S03]  /*5240*/  UPLOP3.LUT UP2, UPT, UPT, UPT, UPT, 0x80, 0x8 ;  /* 0x000000000008789c */ /* 0x000fe60003f4f070 */
[----:B------:R2:W-:Y:S01]  /*5250*/  UTCHMMA.2CTA gdesc[UR8], gdesc[UR10], tmem[UR18], tmem[UR26], idesc[UR27], UPT ;  /* 0x00ff1a0a080075ea */ /* 0x0005e2000ba00012 */
[----:B------:R2:W-:Y:S01]  /*5260*/  UTCBAR.2CTA.MULTICAST [UR7], URZ, UR20 ;  /* 0x000000ff070073e9 */ /* 0x0005e20008200814 */
[----:B------:R-:W-:Y:S06]  /*5270*/  BRA.U UP0, `(.L_x_105) ;  /* 0xfffffffd00787547 */ /* 0x000fec000b83ffff */
.L_x_102:
[----:B--2---:R-:W-:Y:S01]  /*5280*/  UIADD3 UR4, UPT, UPT, UR23, 0x290, URZ ;  /* 0x0000029017047890 */ /* 0x004fe2000fffe0ff */
[----:B------:R-:W-:-:S08]  /*5290*/  UMOV UR14, UR19 ;  /* 0x00000013000e7c82 */ /* 0x000fd00008000000 */
[----:B------:R2:W-:Y:S01]  /*52a0*/  UTCBAR.2CTA.MULTICAST [UR4], URZ, UR30 ;  /* 0x000000ff040073e9 */ /* 0x0005e2000820081e */
[----:B------:R-:W-:Y:S02]  /*52b0*/  NOP ;  /* 0x0000000000007918 */ /* 0x000fe40000000000 */
.L_x_100:
[----:B--2---:R-:W-:Y:S01]  /*52c0*/  UIADD3 UR4, UPT, UPT, UR24, 0x1, URZ ;  /* 0x0000000118047890 */ /* 0x004fe2000fffe0ff */
[----:B------:R-:W-:-:S03]  /*52d0*/  ISETP.NE.AND P0, PT, R8, 0x2, PT ;  /* 0x000000020800780c */ /* 0x000fc60003f05270 */
[----:B------:R-:W-:Y:S01]  /*52e0*/  UISETP.NE.AND UP0, UPT, UR4, 0x4, UPT ;  /* 0x000000040400788c */ /* 0x000fe2000bf05270 */
[----:B-1----:R-:W-:Y:S02]  /*52f0*/  SEL R0, RZ, 0x1, P0 ;  /* 0x00000001ff007807 */ /* 0x002fe40000000000 */
[----:B------:R-:W-:Y:S01]  /*5300*/  SEL R8, R8, RZ, P0 ;  /* 0x000000ff08087207 */ /* 0x000fe20000000000 */
[----:B------:R-:W-:Y:S01]  /*5310*/  USEL UR5, URZ, 0x1, UP0 ;  /* 0x00000001ff057887 */ /* 0x000fe20008000000 */
[----:B------:R-:W-:Y:S01]  /*5320*/  LOP3.LUT R3, R3, R0, RZ, 0x3c, !PT ;  /* 0x0000000003037212 */ /* 0x000fe200078e3cff */
[----:B------:R-:W-:-:S04]  /*5330*/  USEL UR24, UR4, URZ, UP0 ;  /* 0x000000ff04187287 */ /* 0x000fc80008000000 */
[----:B------:R-:W-:Y:S01]  /*5340*/  LOP3.LUT R9, R9, UR5, RZ, 0x3c, !PT ;  /* 0x0000000509097c12 */ /* 0x000fe2000f8e3cff */
[----:B------:R-:W-:Y:S07]  /*5350*/  @P1 BRA `(.L_x_106) ;  /* 0xfffffff800b01947 */ /* 0x000fee000383ffff */
[----:B------:R-:W1:Y:S01]  /*5360*/  S2UR UR8, SR_CgaCtaId ;  /* 0x00000000000879c3 */ /* 0x000e620000008800 */
[----:B------:R-:W-:Y:S01]  /*5370*/  ELECT P0, URZ, PT ;  /* 0x0000000000ff782f */ /* 0x000fe20003800000 */
[----:B------:R-:W-:Y:S01]  /*5380*/  HFMA2 R0, -RZ, RZ, 0, 5.9604644775390625e-08 ;  /* 0x00000001ff007431 */ /* 0x000fe200000001ff */
[----:B------:R-:W-:-:S05]  /*5390*/  UMOV UR4, 0x40 ;  /* 0x0000004000047882 */ /* 0x000fca0000000000 */
[----:B------:R-:W-:Y:S01]  /*53a0*/  UVIRTCOUNT.DEALLOC.SMPOOL 0x80 ;  /* 0x000000800000784c */ /* 0x000fe20000000000 */
[----:B------:R-:W-:Y:S02]  /*53b0*/  UISETP.NE.AND UP1, UPT, UR33, URZ, UPT ;  /* 0x000000ff2100728c */ /* 0x000fe4000bf25270 */
[----:B-1----:R-:W-:-:S09]  /*53c0*/  ULEA UR8, UR8, UR4, 0x18 ;  /* 0x0000000408087291 */ /* 0x002fd2000f8ec0ff */
[----:B------:R1:W-:Y:S01]  /*53d0*/  @P0 STS.U8 [UR8+0x1c], R0 ;  /* 0x00001c00ff000988 */ /* 0x0003e20008000008 */
[----:B------:R-:W-:Y:S05]  /*53e0*/  BRA.U UP1, `(.L_x_107) ;  /* 0x0000000101a07547 */ /* 0x000fea000b800000 */
[----:B------:R-:W-:Y:S01]  /*53f0*/  UIADD3 UR7, UPT, UPT, UR17, 0x2b0, URZ ;  /* 0x000002b011077890 */ /* 0x000fe2000fffe0ff */
[----:B------:R-:W-:-:S03]  /*5400*/  SHF.L.U32 R2, R9, 0x1f, RZ ;  /* 0x0000001f09027819 */ /* 0x000fc600000006ff */
[----:B------:R-:W-:-:S09]  /*5410*/  ULEA UR4, UR24, UR7, 0x3 ;  /* 0x0000000718047291 */ /* 0x000fd2000f8e18ff */
[----:B------:R-:W2:Y:S02]  /*5420*/  SYNCS.PHASECHK.TRANS64.TRYWAIT P0, [UR4], R2 ;  /* 0x00000002ff0075a7 */ /* 0x000ea40008001104 */
[----:B--2---:R-:W-:Y:S05]  /*5430*/  @!P0 BRA `(.L_x_108) ;  /* 0x0000004c00d48947 */ /* 0x004fea0003800000 */
.L_x_250:
        /* <DEDUP_REMOVED lines=9> */
.L_x_252:
        /* <DEDUP_REMOVED lines=9> */
.L_x_254:
[----:B------:R-:W-:-:S04]  /*5560*/  UIADD3 UR4, UPT, UPT, UR4, 0x1, URZ ;  /* 0x0000000104047890 */ /* 0x000fc8000fffe0ff */
[----:B------:R-:W-:-:S04]  /*5570*/  UISETP.NE.AND UP0, UPT, UR4, 0x4, UPT ;  /* 0x000000040400788c */ /* 0x000fc8000bf05270 */
[----:B------:R-:W-:Y:S02]  /*5580*/  USEL UR5, URZ, 0x1, UP0 ;  /* 0x00000001ff057887 */ /* 0x000fe40008000000 */
[----:B------:R-:W-:-:S04]  /*5590*/  USEL UR4, UR4, URZ, UP0 ;  /* 0x000000ff04047287 */ /* 0x000fc80008000000 */
[----:B------:R-:W-:Y:S01]  /*55a0*/  ULEA UR4, UR4, UR7, 0x3 ;  /* 0x0000000704047291 */ /* 0x000fe2000f8e18ff */
[----:B------:R-:W-:-:S04]  /*55b0*/  LOP3.LUT R2, R2, UR5, RZ, 0x3c, !PT ;  /* 0x0000000502027c12 */ /* 0x000fc8000f8e3cff */
[----:B------:R-:W-:Y:S01]  /*55c0*/  SHF.L.U32 R2, R2, 0x1f, RZ ;  /* 0x0000001f02027819 */ /* 0x000fe200000006ff */
[----:B-1----:R-:W-:-:S04]  /*55d0*/  IMAD.U32 R0, RZ, RZ, UR4 ;  /* 0x00000004ff007e24 */ /* 0x002fc8000f8e00ff */
[----:B------:R1:W2:Y:S03]  /*55e0*/  SYNCS.PHASECHK.TRANS64.TRYWAIT P0, [R0+URZ], R2 ;  /* 0x00000002000075a7 */ /* 0x0002a600080011ff */
[----:B--2---:R-:W-:Y:S05]  /*55f0*/  @!P0 NANOSLEEP.SYNCS 0x989680 ;  /* 0x009896800000895d */ /* 0x004fea0003900000 */
[----:B------:R-:W2:Y:S02]  /*5600*/  @!P0 SYNCS.PHASECHK.TRANS64 P0, [R0+URZ], R2 ;  /* 0x00000002000085a7 */ /* 0x000ea400080010ff */
[----:B--2---:R-:W-:Y:S05]  /*5610*/  @P0 BRA `(.L_x_111) ;  /* 0x0000000000200947 */ /* 0x004fea0003800000 */
.L_x_112:
[----:B--2---:R2:W4:Y:S02]  /*5620*/  SYNCS.PHASECHK.TRANS64.TRYWAIT P0, [R0+URZ], R2 ;  /* 0x00000002000075a7 */ /* 0x00452400080011ff */
[----:B----4-:R-:W-:Y:S05]  /*5630*/  @!P0 NANOSLEEP.SYNCS 0x989680 ;  /* 0x009896800000895d */ /* 0x010fea0003900000 */
[----:B------:R-:W4:Y:S02]  /*5640*/  @!P0 SYNCS.PHASECHK.TRANS64 P0, [R0+URZ], R2 ;  /* 0x00000002000085a7 */ /* 0x000f2400080010ff */
[----:B----4-:R-:W-:Y:S05]  /*5650*/  @!P0 BRA `(.L_x_112) ;  /* 0xfffffffc00f08947 */ /* 0x010fea000383ffff */
[----:B------:R-:W-:Y:S05]  /*5660*/  BRA `(.L_x_111) ;  /* 0x00000000000c7947 */ /* 0x000fea0003800000 */
.L_x_107:
[----:B------:R-:W-:-:S04]  /*5670*/  UIADD3 UR4, UPT, UPT, UR17, 0x2f0, URZ ;  /* 0x000002f011047890 */ /* 0x000fc8000fffe0ff */
[----:B------:R-:W-:-:S09]  /*5680*/  UPRMT UR4, UR34, 0x654, UR4 ;  /* 0x0000065422047896 */ /* 0x000fd20008000004 */
[----:B------:R-:W-:Y:S03]  /*5690*/  SYNCS.ARRIVE.TRANS64.RED.A1T0 RZ, [UR4], RZ ;  /* 0x000000ffffff79a7 */ /* 0x000fe60008100404 */
.L_x_111:
[----:B-12---:R-:W-:Y:S01]  /*56a0*/  SHF.L.U32 R2, RZ, 0x1f, RZ ;  /* 0x0000001fff027819 */ /* 0x006fe200000006ff */
[----:B------:R-:W-:Y:S01]  /*56b0*/  UIADD3 UR4, UPT, UPT, UR17, 0x2f0, URZ ;  /* 0x000002f011047890 */ /* 0x000fe2000fffe0ff */
[----:B------:R-:W-:Y:S02]  /*56c0*/  PLOP3.LUT P0, PT, PT, PT, UP1, 0x80, 0x8 ;  /* 0x000000000008781c */ /* 0x000fe40003f0f018 */
[----:B------:R-:W1:Y:S02]  /*56d0*/  SYNCS.PHASECHK.TRANS64.TRYWAIT P1, [UR17+0x2f0], R2 ;  /* 0x0002f002ff0075a7 */ /* 0x000e640008021111 */
[----:B-1----:R-:W-:Y:S09]  /*56e0*/  @!P1 BRA `(.L_x_113) ;  /* 0x0000004c00709947 */ /* 0x002ff20003800000 */
.L_x_256:
[----:B------:R-:W-:Y:S01]  /*56f0*/  @!UP1 UPRMT UR4, UR34, 0x654, UR4 ;  /* 0x0000065422049896 */ /* 0x000fe20008000004 */
[----:B------:R-:W-:Y:S01]  /*5700*/  UMOV UR5, 0xffff ;  /* 0x0000ffff00057882 */ /* 0x000fe20000000000 */
[----:B------:R-:W-:-:S07]  /*5710*/  UMOV UR6, 0x1 ;  /* 0x0000000100067882 */ /* 0x000fce0000000000 */
[----:B------:R-:W-:Y:S01]  /*5720*/  @!P0 SYNCS.ARRIVE.TRANS64.RED.A1T0 RZ, [UR4], RZ ;  /* 0x000000ffffff89a7 */ /* 0x000fe20008100404 */
[----:B------:R-:W-:Y:S01]  /*5730*/  NOP ;  /* 0x0000000000007918 */ /* 0x000fe20000000000 */
[----:B-1----:R-:W1:Y:S01]  /*5740*/  LDS R0, [UR8+0x14] ;  /* 0x00001408ff007984 */ /* 0x002e620008000800 */
[----:B------:R-:W-:-:S04]  /*5750*/  ULOP3.LUT UR4, UR32, 0xffff, URZ, 0xc0, !UPT ;  /* 0x0000ffff20047892 */ /* 0x000fc8000f8ec0ff */
[----:B------:R-:W-:-:S04]  /*5760*/  USHF.R.U32.HI UR4, URZ, 0x5, UR4 ;  /* 0x00000005ff047899 */ /* 0x000fc80008011604 */
[----:B------:R-:W-:Y:S02]  /*5770*/  USHF.L.U32 UR5, UR5, UR4, URZ ;  /* 0x0000000405057299 */ /* 0x000fe400080006ff */
[----:B------:R-:W-:-:S04]  /*5780*/  USHF.L.U32 UR4, UR6, UR4, URZ ;  /* 0x0000000406047299 */ /* 0x000fc800080006ff */
[----:B-1----:R-:W-:-:S04]  /*5790*/  LOP3.LUT R0, R0, UR5, RZ, 0xc0, !PT ;  /* 0x0000000500007c12 */ /* 0x002fc8000f8ec0ff */
[----:B------:R-:W-:-:S13]  /*57a0*/  ISETP.NE.AND P0, PT, R0, UR5, PT ;  /* 0x0000000500007c0c */ /* 0x000fda000bf05270 */
[----:B------:R-:W-:Y:S05]  /*57b0*/  @P0 BRA `(.L_x_114) ;  /* 0x0000000000580947 */ /* 0x000fea0003800000 */
[----:B------:R-:W1:Y:S02]  /*57c0*/  LDS R0, [UR8+0x18] ;  /* 0x00001808ff007984 */ /* 0x000e640008000800 */
[----:B-1----:R-:W-:-:S04]  /*57d0*/  LOP3.LUT R0, R0, UR4, RZ, 0xc0, !PT ;  /* 0x0000000400007c12 */ /* 0x002fc8000f8ec0ff */
[----:B------:R-:W-:-:S13]  /*57e0*/  ISETP.NE.AND P0, PT, R0, UR4, PT ;  /* 0x0000000400007c0c */ /* 0x000fda000bf05270 */
[----:B------:R-:W-:Y:S05]  /*57f0*/  @P0 BRA `(.L_x_115) ;  /* 0x00000000003c0947 */ /* 0x000fea0003800000 */
[----:B------:R-:W1:Y:S01]  /*5800*/  S2R R2, SR_LANEID ;  /* 0x0000000000027919 */ /* 0x000e620000000000 */
[----:B------:R-:W-:-:S06]  /*5810*/  ULOP3.LUT UR5, URZ, UR5, URZ, 0x33, !UPT ;  /* 0x00000005ff057292 */ /* 0x000fcc000f8e33ff */
[----:B------:R-:W-:-:S04]  /*5820*/  IMAD.U32 R0, RZ, RZ, UR5 ;  /* 0x00000005ff007e24 */ /* 0x000fc8000f8e00ff */
[----:B------:R2:W4:Y:S02]  /*5830*/  REDUX UR7, R0 ;  /* 0x00000000000773c4 */ /* 0x0005240000000000 */
[----:B------:R1:W-:Y:S01]  /*5840*/  UTCATOMSWS.AND URZ, UR5 ;  /* 0x0000000500ff79e3 */ /* 0x0003e20008000000 */
[----:B--2---:R-:W-:Y:S01]  /*5850*/  LOP3.LUT R0, RZ, UR4, RZ, 0x33, !PT ;  /* 0x00000004ff007c12 */ /* 0x004fe2000f8e33ff */
[----:B------:R-:W-:Y:S02]  /*5860*/  VOTEU.ANY UR4, UPT, PT ;  /* 0x0000000000047886 */ /* 0x000fe400038e0100 */
[----:B------:R-:W-:Y:S02]  /*5870*/  UFLO.U32 UR4, UR4 ;  /* 0x00000004000472bd */ /* 0x000fe400080e0000 */
[----:B------:R-:W2:Y:S04]  /*5880*/  REDUX UR6, R0 ;  /* 0x00000000000673c4 */ /* 0x000ea80000000000 */
[----:B-1----:R-:W-:-:S02]  /*5890*/  ISETP.EQ.U32.AND P0, PT, R2, UR4, PT ;  /* 0x0000000402007c0c */ /* 0x002fc4000bf02070 */
[----:B----4-:R-:W-:-:S11]  /*58a0*/  MOV R2, UR7 ;  /* 0x0000000700027c02 */ /* 0x010fd60008000f00 */
[----:B------:R1:W-:Y:S01]  /*58b0*/  @P0 ATOMS.AND RZ, [UR8+0x14], R2 ;  /* 0x00001402ffff098c */ /* 0x0003e2000a800008 */
[----:B--2---:R-:W-:-:S05]  /*58c0*/  IMAD.U32 R0, RZ, RZ, UR6 ;  /* 0x00000006ff007e24 */ /* 0x004fca000f8e00ff */
[----:B------:R1:W-:Y:S01]  /*58d0*/  @P0 ATOMS.AND RZ, [UR8+0x18], R0 ;  /* 0x00001800ffff098c */ /* 0x0003e2000a800008 */
[----:B------:R-:W-:Y:S05]  /*58e0*/  BRA `(.L_x_116) ;  /* 0x0000000000147947 */ /* 0x000fea0003800000 */
.L_x_115:
[----:B------:R-:W-:Y:S02]  /*58f0*/  MOV R2, 0x5910 ;  /* 0x0000591000027802 */ /* 0x000fe40000000f00 */
[----:B---3-5:R-:W-:Y:S05]  /*5900*/  CALL.REL.NOINC `($__internal_0_$__cuda_sm10x_tcgen05_guardrail_trap_col_being_dealloced_not_returned_by_alloc) ;  /* 0x0000004c00dc7944 */ /* 0x028fea0003c00000 */
[----:B------:R-:W-:Y:S05]  /*5910*/  BRA `(.L_x_116) ;  /* 0x0000000000087947 */ /* 0x000fea0003800000 */
.L_x_114:
[----:B------:R-:W-:Y:S02]  /*5920*/  MOV R2, 0x5940 ;  /* 0x0000594000027802 */ /* 0x000fe40000000f00 */
[----:B---3-5:R-:W-:Y:S05]  /*5930*/  CALL.REL.NOINC `($__internal_2_$__cuda_sm10x_tcgen05_guardrail_trap_unallocated_columns_being_dealloced) ;  /* 0x0000004c00e87944 */ /* 0x028fea0003c00000 */
.L_x_116:
[----:B------:R-:W-:Y:S01]  /*5940*/  NOP ;  /* 0x0000000000007918 */ /* 0x000fe20000000000 */
[----:B------:R-:W-:Y:S05]  /*5950*/  EXIT ;  /* 0x000000000000794d */ /* 0x000fea0003800000 */
.L_x_87:
[----:B------:R-:W-:-:S09]  /*5960*/  UISETP.NE.OR UP0, UPT, UR13, 0x3, !UP3 ;  /* 0x000000030d00788c */ /* 0x000fd2000df05670 */
[----:B------:R-:W-:Y:S05]  /*5970*/  BRA.U UP0, `(.L_x_117) ;  /* 0x0000001100387547 */ /* 0x000fea000b800000 */
[----:B------:R-:W1:Y:S01]  /*5980*/  S2UR UR6, SR_CgaCtaId ;  /* 0x00000000000679c3 */ /* 0x000e620000008800 */
[----:B------:R-:W2:Y:S01]  /*5990*/  LDCU UR37, c[0x0][0x370] ;  /* 0x00006e00ff2577ac */ /* 0x000ea20008000800 */
[----:B------:R-:W-:Y:S02]  /*59a0*/  HFMA2 R13, -RZ, RZ, 0, 0 ;  /* 0x00000000ff0d7431 */ /* 0x000fe400000001ff */
[----:B------:R-:W-:Y:S01]  /*59b0*/  IMAD.MOV.U32 R15, RZ, RZ, 0x1 ;  /* 0x00000001ff0f7424 */ /* 0x000fe200078e00ff */
[----:B------:R-:W-:Y:S01]  /*59c0*/  MOV R7, 0x1000 ;  /* 0x0000100000077802 */ /* 0x000fe20000000f00 */
[----:B------:R-:W2:Y:S01]  /*59d0*/  LDCU.128 UR32, c[0x0][0xb10] ;  /* 0x00016200ff2077ac */ /* 0x000ea20008000c00 */
[----:B------:R-:W-:Y:S01]  /*59e0*/  IMAD.MOV.U32 R14, RZ, RZ, RZ ;  /* 0x000000ffff0e7224 */ /* 0x000fe200078e00ff */
[----:B------:R-:W3:Y:S01]  /*59f0*/  LDC.64 R16, c[0x0][0x348] ;  /* 0x0000d200ff107b82 */ /* 0x000ee20000000a00 */
[----:B------:R-:W4:Y:S01]  /*5a00*/  LDCU UR31, c[0x0][0x374] ;  /* 0x00006e80ff1f77ac */ /* 0x000f220008000800 */
[----:B------:R-:W4:Y:S06]  /*5a10*/  LDCU UR15, c[0x0][0xb0c] ;  /* 0x00016180ff0f77ac */ /* 0x000f2c0008000800 */
[----:B------:R-:W3:Y:S01]  /*5a20*/  LDC.64 R2, c[0x0][0x888] ;  /* 0x00022200ff027b82 */ /* 0x000ee20000000a00 */
[----:B------:R-:W4:Y:S01]  /*5a30*/  LDCU UR40, c[0x0][0xb20] ;  /* 0x00016400ff2877ac */ /* 0x000f220008000800 */
[----:B------:R-:W4:Y:S06]  /*5a40*/  LDCU UR4, c[0x0][0xb30] ;  /* 0x00016600ff0477ac */ /* 0x000f2c0008000800 */
[----:B------:R-:W3:Y:S01]  /*5a50*/  LDC.64 R4, c[0x0][0x890] ;  /* 0x00022400ff047b82 */ /* 0x000ee20000000a00 */
[----:B------:R-:W-:Y:S01]  /*5a60*/  UMOV UR29, 0x400 ;  /* 0x00000400001d7882 */ /* 0x000fe20000000000 */
[----:B------:R-:W-:-:S02]  /*5a70*/  UPLOP3.LUT UP3, UPT, UPT, UPT, UPT, 0x40, 0x4 ;  /* 0x000000000004789c */ /* 0x000fc40003f6e870 */
[----:B-1----:R-:W-:Y:S02]  /*5a80*/  ULEA UR29, UR6, UR29, 0x18 ;  /* 0x0000001d061d7291 */ /* 0x002fe4000f8ec0ff */
[----:B--2---:R-:W-:Y:S02]  /*5a90*/  UIMAD.WIDE.U32 UR6, UR37, UR32, URZ ;  /* 0x00000020250672a5 */ /* 0x004fe4000f8e00ff */
[----:B----4-:R-:W-:Y:S02]  /*5aa0*/  UIMAD.WIDE.U32 UR8, UR31, UR35, URZ ;  /* 0x000000231f0872a5 */ /* 0x010fe4000f8e00ff */
[----:B------:R-:W-:Y:S02]  /*5ab0*/  UISETP.GE.AND UP0, UPT, UR42, 0x1, UPT ;  /* 0x000000012a00788c */ /* 0x000fe4000bf06270 */
[----:B------:R-:W-:Y:S01]  /*5ac0*/  UISETP.NE.AND UP4, UPT, UR42, 0x1, UPT ;  /* 0x000000012a00788c */ /* 0x000fe2000bf85270 */
[----:B------:R-:W-:Y:S02]  /*5ad0*/  UMOV UR6, UR7 ;  /* 0x0000000700067c82 */ /* 0x000fe40008000000 */
[----:B------:R-:W-:Y:S01]  /*5ae0*/  UMOV UR38, UR9 ;  /* 0x0000000900267c82 */ /* 0x000fe20008000000 */
[----:B------:R-:W1:Y:S01]  /*5af0*/  LDCU.64 UR22, c[0x0][0xb28] ;  /* 0x00016500ff1677ac */ /* 0x000e620008000a00 */
[----:B------:R-:W-:-:S02]  /*5b00*/  UISETP.NE.AND UP6, UPT, UR15, 0x1, UPT ;  /* 0x000000010f00788c */ /* 0x000fc4000bfc5270 */
[----:B------:R-:W-:Y:S02]  /*5b10*/  UISETP.NE.AND UP5, UPT, UR34, 0x1, UPT ;  /* 0x000000012200788c */ /* 0x000fe4000bfa5270 */
[----:B------:R-:W-:Y:S02]  /*5b20*/  USHF.R.U32.HI UR39, URZ, UR33, UR6 ;  /* 0x00000021ff277299 */ /* 0x000fe40008011606 */
[----:B------:R-:W-:Y:S02]  /*5b30*/  USHF.R.U32.HI UR38, URZ, UR40, UR38 ;  /* 0x00000028ff267299 */ /* 0x000fe40008011626 */
[----:B------:R-:W-:Y:S01]  /*5b40*/  UISETP.NE.AND UP2, UPT, UR4, 0x1, UPT ;  /* 0x000000010400788c */ /* 0x000fe2000bf45270 */
[----:B------:R-:W-:-:S10]  /*5b50*/  UMOV UR12, URZ ;  /* 0x000000ff000c7c82 */ /* 0x000fd40008000000 */
.L_x_126:
[C---:B------:R-:W-:Y:S02]  /*5b60*/  LEA R12, R14.reuse, UR29, 0x3 ;  /* 0x0000001d0e0c7c11 */ /* 0x040fe4000f8e18ff */
[----:B------:R-:W-:Y:S02]  /*5b70*/  SHF.L.U32 R0, R13, 0x1f, RZ ;  /* 0x0000001f0d007819 */ /* 0x000fe400000006ff */
[----:B------:R-:W-:Y:S02]  /*5b80*/  LEA R8, R14, UR29, 0x4 ;  /* 0x0000001d0e087c11 */ /* 0x000fe4000f8e20ff */
[----:B------:R-:W2:Y:S02]  /*5b90*/  SYNCS.PHASECHK.TRANS64.TRYWAIT P0, [R12+URZ+0x270], R0 ;  /* 0x000270000c0075a7 */ /* 0x000ea400080011ff */
[----:B--2-4-:R-:W-:Y:S05]  /*5ba0*/  @!P0 BRA `(.L_x_118) ;  /* 0x0000004800588947 */ /* 0x014fea0003800000 */
.L_x_257:
[----:B------:R-:W4:Y:S01]  /*5bb0*/  LDS.128 R8, [R8+0x300] ;  /* 0x0003000008087984 */ /* 0x000f220000000c00 */
[----:B------:R-:W-:Y:S01]  /*5bc0*/  UISETP.GE.AND UP0, UPT, UR42, 0x1, UPT ;  /* 0x000000012a00788c */ /* 0x000fe2000bf06270 */
[----:B------:R-:W-:Y:S01]  /*5bd0*/  @!PT LDS RZ, [RZ] ;  /* 0x00000000fffff984 */ /* 0x000fe20000000800 */
[----:B------:R-:W-:Y:S01]  /*5be0*/  @!PT LDS RZ, [RZ] ;  /* 0x00000000fffff984 */ /* 0x000fe20000000800 */
[----:B------:R-:W-:Y:S01]  /*5bf0*/  @!PT LDS RZ, [RZ] ;  /* 0x00000000fffff984 */ /* 0x000fe20000000800 */
[----:B------:R-:W-:Y:S01]  /*5c00*/  @!PT LDS RZ, [RZ] ;  /* 0x00000000fffff984 */ /* 0x000fe20000000800 */
[----:B------:R1:W-:Y:S06]  /*5c10*/  MEMBAR.ALL.CTA ;  /* 0x0000000000007992 */ /* 0x0003ec0000008000 */
[----:B-1----:R-:W1:Y:S01]  /*5c20*/  FENCE.VIEW.ASYNC.S ;  /* 0x00000000000073c6 */ /* 0x002e620000000000 */
[----:B----4-:R-:W-:Y:S11]  /*5c30*/  LOP3.LUT P0, RZ, R10, 0x1, RZ, 0xc0, !PT ;  /* 0x000000010aff7812 */ /* 0x010ff6000780c0ff */
[----:B------:R-:W-:Y:S02]  /*5c40*/  @!UPT UIADD3 URZ, UPT, UPT, URZ, URZ, URZ ;  /* 0x000000fffffff290 */ /* 0x000fe4000fffe0ff */
[----:B-1----:R-:W-:Y:S01]  /*5c50*/  VOTEU.ANY UP1, P0 ;  /* 0x0000000000ff7886 */ /* 0x002fe20000020100 */
[----:B------:R-:W-:Y:S11]  /*5c60*/  PLOP3.LUT P0, PT, PT, PT, UP1, 0x80, 0x8 ;  /* 0x000000000008781c */ /* 0x000ff60003f0f018 */
[----:B------:R-:W-:Y:S02]  /*5c70*/  @!UPT UIADD3 URZ, UPT, UPT, URZ, URZ, URZ ;  /* 0x000000fffffff290 */ /* 0x000fe4000fffe0ff */
[----:B--2---:R-:W-:Y:S02]  /*5c80*/  @P0 SHF.R.U32.HI R0, RZ, 0x10, R9 ;  /* 0x00000010ff000819 */ /* 0x004fe40000011609 */
[----:B------:R-:W-:Y:S02]  /*5c90*/  @P0 MOV R6, R8 ;  /* 0x0000000800060202 */ /* 0x000fe40000000f00 */
[----:B------:R-:W-:Y:S01]  /*5ca0*/  @P0 R2UR UR4, R0 ;  /* 0x00000000000402ca */ /* 0x000fe200000e0000 */
[----:B------:R-:W-:Y:S01]  /*5cb0*/  VIADD R0, R12, 0x280 ;  /* 0x000002800c007836 */ /* 0x000fe20000000000 */
[----:B------:R-:W-:Y:S02]  /*5cc0*/  @P0 LOP3.LUT R8, R9, 0xffff, RZ, 0xc0, !PT ;  /* 0x0000ffff09080812 */ /* 0x000fe400078ec0ff */
[----:B------:R-:W-:Y:S02]  /*5cd0*/  @P0 R2UR UR6, R6 ;  /* 0x00000000060602ca */ /* 0x000fe400000e0000 */
[----:B------:R-:W-:Y:S02]  /*5ce0*/  PRMT R0, RZ, 0x654, R0 ;  /* 0x00000654ff007816 */ /* 0x000fe40000000000 */
[----:B------:R-:W-:Y:S02]  /*5cf0*/  @P0 R2UR UR5, R8 ;  /* 0x00000000080502ca */ /* 0x000fe400000e0000 */
[----:B------:R1:W-:Y:S03]  /*5d00*/  SYNCS.ARRIVE.TRANS64.RED.A1T0 RZ, [R0+URZ], RZ ;  /* 0x000000ff00ff79a7 */ /* 0x0003e600081004ff */
[----:B------:R-:W-:Y:S04]  /*5d10*/  @UP1 UMOV UR30, UR4 ;  /* 0x00000004001e1c82 */ /* 0x000fe80008000000 */
[----:B------:R-:W-:Y:S04]  /*5d20*/  @UP1 UMOV UR14, UR6 ;  /* 0x00000006000e1c82 */ /* 0x000fe80008000000 */
[----:B------:R-:W-:Y:S01]  /*5d30*/  @UP1 UMOV UR13, UR5 ;  /* 0x00000005000d1c82 */ /* 0x000fe20008000000 */
[----:B------:R-:W-:Y:S05]  /*5d40*/  BRA.U !UP0, `(.L_x_119) ;  /* 0x0000000108a47547 */ /* 0x000fea000b800000 */
[----:B------:R-:W-:Y:S02]  /*5d50*/  UIMAD.WIDE.U32 UR8, UR13, UR35, URZ ;  /* 0x000000230d0872a5 */ /* 0x000fe4000f8e00ff */
[----:B------:R-:W-:Y:S02]  /*5d60*/  UIMAD.WIDE.U32 UR10, UR14, UR32, URZ ;  /* 0x000000200e0a72a5 */ /* 0x000fe4000f8e00ff */
[----:B------:R-:W-:Y:S02]  /*5d70*/  USEL UR4, UR31, UR38, !UP5 ;  /* 0x000000261f047287 */ /* 0x000fe4000e800000 */
[----:B------:R-:W-:Y:S02]  /*5d80*/  USEL UR7, UR37, UR39, !UP6 ;  /* 0x0000002725077287 */ /* 0x000fe4000f000000 */
[----:B------:R-:W-:Y:S02]  /*5d90*/  UIMAD.WIDE.U32 UR16, UR4, UR22, URZ ;  /* 0x00000016041072a5 */ /* 0x000fe4000f8e00ff */
[----:B------:R-:W-:Y:S01]  /*5da0*/  UIMAD.WIDE.U32 UR18, UR7, UR22, URZ ;  /* 0x00000016071272a5 */ /* 0x000fe2000f8e00ff */
[----:B------:R-:W-:Y:S02]  /*5db0*/  UMOV UR5, UR9 ;  /* 0x0000000900057c82 */ /* 0x000fe40008000000 */
[----:B------:R-:W-:Y:S03]  /*5dc0*/  USHF.R.U32.HI UR6, URZ, UR40, UR5 ;  /* 0x00000028ff067299 */ /* 0x000fe60008011605 */
[----:B------:R-:W-:Y:S01]  /*5dd0*/  UMOV UR5, UR11 ;  /* 0x0000000b00057c82 */ /* 0x000fe20008000000 */
[----:B------:R-:W-:Y:S02]  /*5de0*/  USEL UR6, UR13, UR6, !UP5 ;  /* 0x000000060d067287 */ /* 0x000fe4000e800000 */
[----:B------:R-:W-:Y:S02]  /*5df0*/  USHF.R.U32.HI UR8, URZ, UR33, UR5 ;  /* 0x00000021ff087299 */ /* 0x000fe40008011605 */
[----:B------:R-:W-:Y:S01]  /*5e00*/  UIMAD.WIDE.U32 UR10, UR6, UR22, URZ ;  /* 0x00000016060a72a5 */ /* 0x000fe2000f8e00ff */
[----:B------:R-:W-:Y:S02]  /*5e10*/  UMOV UR5, UR17 ;  /* 0x0000001100057c82 */ /* 0x000fe40008000000 */
[----:B------:R-:W-:Y:S03]  /*5e20*/  @UP4 USHF.R.U32.HI UR4, URZ, UR23, UR5 ;  /* 0x00000017ff044299 */ /* 0x000fe60008011605 */
[----:B------:R-:W-:Y:S01]  /*5e30*/  UMOV UR5, UR19 ;  /* 0x0000001300057c82 */ /* 0x000fe20008000000 */
[----:B------:R-:W-:Y:S02]  /*5e40*/  UIMAD UR4, UR42, UR4, URZ ;  /* 0x000000042a0472a4 */ /* 0x000fe4000f8e02ff */
[----:B------:R-:W-:Y:S02]  /*5e50*/  @UP4 USHF.R.U32.HI UR7, URZ, UR23, UR5 ;  /* 0x00000017ff074299 */ /* 0x000fe40008011605 */
[----:B------:R-:W-:Y:S02]  /*5e60*/  USEL UR5, UR14, UR8, !UP6 ;  /* 0x000000080e057287 */ /* 0x000fe4000f000000 */
[----:B------:R-:W-:Y:S02]  /*5e70*/  UIMAD UR8, UR42, UR7, URZ ;  /* 0x000000072a0872a4 */ /* 0x000fe4000f8e02ff */
[----:B------:R-:W-:Y:S03]  /*5e80*/  UISETP.GE.AND UP0, UPT, UR6, UR4, UPT ;  /* 0x000000040600728c */ /* 0x000fe6000bf06270 */
[----:B------:R-:W-:Y:S01]  /*5e90*/  UMOV UR4, UR11 ;  /* 0x0000000b00047c82 */ /* 0x000fe20008000000 */
[----:B------:R-:W-:Y:S02]  /*5ea0*/  UISETP.GE.OR UP0, UPT, UR5, UR8, UP0 ;  /* 0x000000080500728c */ /* 0x000fe40008706670 */
[----:B------:R-:W-:Y:S02]  /*5eb0*/  USHF.R.U32.HI UR4, URZ, UR23, UR4 ;  /* 0x00000017ff047299 */ /* 0x000fe40008011604 */
[----:B------:R-:W-:Y:S02]  /*5ec0*/  UIMAD.WIDE.U32 UR8, UR5, UR22, URZ ;  /* 0x00000016050872a5 */ /* 0x000fe4000f8e00ff */
[----:B------:R-:W-:Y:S04]  /*5ed0*/  USEL UR10, UR6, UR4, !UP4 ;  /* 0x00000004060a7287 */ /* 0x000fe8000e000000 */
[----:B------:R-:W-:Y:S01]  /*5ee0*/  UIADD3 UR11, UPT, UPT, -UR10, URZ, URZ ;  /* 0x000000ff0a0b7290 */ /* 0x000fe2000fffe1ff */
[----:B------:R-:W-:Y:S02]  /*5ef0*/  @!UP0 UMOV UR4, UR9 ;  /* 0x0000000900048c82 */ /* 0x000fe40008000000 */
[----:B------:R-:W-:Y:S02]  /*5f00*/  @!UP0 USHF.R.U32.HI UR4, URZ, UR23, UR4 ;  /* 0x00000017ff048299 */ /* 0x000fe40008011604 */
[----:B------:R-:W-:Y:S02]  /*5f10*/  UIMAD UR8, UR42, UR11, UR6 ;  /* 0x0000000b2a0872a4 */ /* 0x000fe4000f8e0206 */
[----:B------:R-:W-:Y:S04]  /*5f20*/  @!UP0 USEL UR4, UR5, UR4, !UP4 ;  /* 0x0000000405048287 */ /* 0x000fe8000e000000 */
[----:B------:R-:W-:Y:S02]  /*5f30*/  @!UP0 UIMAD UR7, UR7, UR8, UR4 ;  /* 0x00000008070782a4 */ /* 0x000fe4000f8e0204 */
[----:B------:R-:W-:Y:S02]  /*5f40*/  @!UP0 UIADD3 UR9, UPT, UPT, UR10, -UR4, URZ ;  /* 0x800000040a098290 */ /* 0x000fe4000fffe0ff */
[----:B------:R-:W-:Y:S02]  /*5f50*/  UIADD3 UR8, UPT, UPT, -UR6, URZ, URZ ;  /* 0x000000ff06087290 */ /* 0x000fe4000fffe1ff */
[----:B------:R-:W-:Y:S02]  /*5f60*/  UIADD3 UR4, UPT, UPT, -UR5, URZ, URZ ;  /* 0x000000ff05047290 */ /* 0x000fe4000fffe1ff */
[----:B------:R-:W-:Y:S03]  /*5f70*/  @!UP0 UIMAD UR6, UR9, UR42, UR5 ;  /* 0x0000002a090682a4 */ /* 0x000fe6000f8e0205 */
[----:B------:R-:W-:Y:S01]  /*5f80*/  @!UP0 UMOV UR5, UR7 ;  /* 0x0000000700058c82 */ /* 0x000fe20008000000 */
[----:B------:R-:W-:Y:S02]  /*5f90*/  UIMAD UR7, UR15, UR4, UR14 ;  /* 0x000000040f0772a4 */ /* 0x000fe4000f8e020e */
[----:B------:R-:W-:Y:S02]  /*5fa0*/  UIMAD UR4, UR34, UR8, UR13 ;  /* 0x00000008220472a4 */ /* 0x000fe4000f8e020d */
[----:B------:R-:W-:Y:S02]  /*5fb0*/  UIMAD UR14, UR5, UR15, UR7 ;  /* 0x0000000f050e72a4 */ /* 0x000fe4000f8e0207 */
[----:B------:R-:W-:Y:S11]  /*5fc0*/  UIMAD UR13, UR6, UR34, UR4 ;  /* 0x00000022060d72a4 */ /* 0x000ff6000f8e0204 */
[----:B------:R-:W-:Y:S01]  /*5fd0*/  @!UPT UIADD3 URZ, UPT, UPT, URZ, URZ, URZ ;  /* 0x000000fffffff290 */ /* 0x000fe2000fffe0ff */
.L_x_119:
[----:B------:R-:W2:Y:S01]  /*5fe0*/  @!UP2 LDCU.128 UR8, c[0x0][0xb10] ;  /* 0x00016200ff08a7ac */ /* 0x000ea20008000c00 */
[C---:B---3--:R-:W-:Y:S02]  /*5ff0*/  ISETP.NE.U32.AND P1, PT, R4.reuse, RZ, PT ;  /* 0x000000ff0400720c */ /* 0x048fe40003f25070 */
[----:B------:R-:W-:Y:S02]  /*6000*/  ISETP.NE.U32.AND P0, PT, R4, RZ, PT ;  /* 0x000000ff0400720c */ /* 0x000fe40003f05070 */
[C---:B------:R-:W-:Y:S02]  /*6010*/  ISETP.NE.AND.EX P1, PT, R5.reuse, RZ, PT, P1 ;  /* 0x000000ff0500720c */ /* 0x040fe40003f25310 */
[----:B------:R-:W-:Y:S01]  /*6020*/  ISETP.NE.AND.EX P0, PT, R5, RZ, PT, P0 ;  /* 0x000000ff0500720c */ /* 0x000fe20003f05300 */
[----:B------:R-:W3:Y:S01]  /*6030*/  @!UP2 LDCU UR5, c[0x0][0xb0c] ;  /* 0x00016180ff05a7ac */ /* 0x000ee20008000800 */
[----:B------:R-:W-:Y:S02]  /*6040*/  USHF.L.U32 UR26, UR25, 0x6, URZ ;  /* 0x00000006191a7899 */ /* 0x000fe400080006ff */
[----:B------:R-:W-:Y:S02]  /*6050*/  USHF.L.U32 UR27, UR20, 0x6, URZ ;  /* 0x00000006141b7899 */ /* 0x000fe400080006ff */
[----:B--2---:R-:W-:Y:S07]  /*6060*/  UIMAD.WIDE.U32 UR6, UR14, UR8, URZ ;  /* 0x000000080e0672a5 */ /* 0x004fee000f8e00ff */
[----:B------:R-:W-:Y:S01]  /*6070*/  @!UP2 UMOV UR4, UR7 ;  /* 0x000000070004ac82 */ /* 0x000fe20008000000 */
[----:B---3--:R-:W-:Y:S02]  /*6080*/  @!UP2 UISETP.NE.AND UP0, UPT, UR5, 0x1, UPT ;  /* 0x000000010500a88c */ /* 0x008fe4000bf05270 */
[----:B------:R-:W-:Y:S02]  /*6090*/  @!UP2 USHF.R.U32.HI UR4, URZ, UR9, UR4 ;  /* 0x00000009ff04a299 */ /* 0x000fe40008011604 */
[----:B------:R-:W-:Y:S02]  /*60a0*/  UIMAD.WIDE.U32 UR6, UR13, UR11, URZ ;  /* 0x0000000b0d0672a5 */ /* 0x000fe4000f8e00ff */
[----:B------:R-:W-:Y:S02]  /*60b0*/  @!UP2 USEL UR8, UR14, UR4, !UP0 ;  /* 0x000000040e08a287 */ /* 0x000fe4000c000000 */
[----:B------:R-:W-:Y:S03]  /*60c0*/  @!UP2 UISETP.NE.AND UP0, UPT, UR10, 0x1, UPT ;  /* 0x000000010a00a88c */ /* 0x000fe6000bf05270 */
[----:B------:R-:W-:Y:S02]  /*60d0*/  @!UP2 UMOV UR6, UR7 ;  /* 0x000000070006ac82 */ /* 0x000fe40008000000 */
[----:B------:R-:W2:Y:S02]  /*60e0*/  @!UP2 LDCU UR4, c[0x0][0xb20] ;  /* 0x00016400ff04a7ac */ /* 0x000ea40008000800 */
[----:B--2---:R-:W-:Y:S04]  /*60f0*/  @!UP2 USHF.R.U32.HI UR6, URZ, UR4, UR6 ;  /* 0x00000004ff06a299 */ /* 0x004fe80008011606 */
[----:B------:R-:W-:Y:S04]  /*6100*/  @!UP2 USEL UR6, UR13, UR6, !UP0 ;  /* 0x000000060d06a287 */ /* 0x000fe8000c000000 */
[----:B------:R-:W-:Y:S02]  /*6110*/  @!UP2 UIADD3 UR4, UPT, UPT, -UR8, UR6, URZ ;  /* 0x000000060804a290 */ /* 0x000fe4000fffe1ff */
[----:B------:R-:W-:Y:S02]  /*6120*/  @!UP2 UIADD3 UR6, UPT, UPT, UR8, -UR6, URZ ;  /* 0x800000060806a290 */ /* 0x000fe4000fffe0ff */
[----:B------:R-:W-:Y:S02]  /*6130*/  @!UP2 UIMAD UR14, UR4, UR5, UR14 ;  /* 0x00000005040ea2a4 */ /* 0x000fe4000f8e020e */
[----:B------:R-:W-:Y:S01]  /*6140*/  @!UP2 UIMAD UR13, UR6, UR10, UR13 ;  /* 0x0000000a060da2a4 */ /* 0x000fe2000f8e020d */
[----:B------:R-:W-:Y:S11]  /*6150*/  BRA.U UP3, `(.L_x_120) ;  /* 0x0000000103107547 */ /* 0x000ff6000b800000 */
[----:B------:R-:W-:Y:S04]  /*6160*/  MOV R6, UR43 ;  /* 0x0000002b00067c02 */ /* 0x000fe80008000f00 */
[----:B------:R-:W-:Y:S04]  /*6170*/  SHF.L.U32 R6, R6, 0x1f, RZ ;  /* 0x0000001f06067819 */ /* 0x000fe800000006ff */
[----:B------:R-:W2:Y:S02]  /*6180*/  SYNCS.PHASECHK.TRANS64.TRYWAIT P2, [UR29+0x268], R6 ;  /* 0x00026806ff0075a7 */ /* 0x000ea4000804111d */
[----:B--2---:R-:W-:Y:S05]  /*6190*/  @!P2 BRA `(.L_x_121) ;  /* 0x0000004000f0a947 */ /* 0x004fea0003800000 */
.L_x_120:
[----:B------:R-:W-:Y:S05]  /*61a0*/  @!P1 BRA `(.L_x_122) ;  /* 0x0000000000309947 */ /* 0x000fea0003800000 */
[----:B------:R-:W-:Y:S01]  /*61b0*/  ISETP.NE.U32.AND P1, PT, R2, RZ, PT ;  /* 0x000000ff0200720c */ /* 0x000fe20003f25070 */
[----:B------:R-:W2:Y:S01]  /*61c0*/  LDCU.64 UR4, c[0x0][0x358] ;  /* 0x00006b00ff0477ac */ /* 0x000ea20008000a00 */
[----:B------:R-:W-:Y:S02]  /*61d0*/  IMAD.MOV.U32 R46, RZ, RZ, 0x1 ;  /* 0x00000001ff2e7424 */ /* 0x000fe400078e00ff */
[----:B------:R-:W-:Y:S11]  /*61e0*/  ISETP.NE.AND.EX P1, PT, R3, RZ, PT, P1 ;  /* 0x000000ff0300720c */ /* 0x000ff60003f25310 */
[----:B------:R-:W-:Y:S02]  /*61f0*/  @!UPT UIADD3 URZ, UPT, UPT, URZ, URZ, URZ ;  /* 0x000000fffffff290 */ /* 0x000fe4000fffe0ff */
[----:B------:R-:W3:Y:S01]  /*6200*/  @P1 LDC.64 R8, c[0x0][0x888] ;  /* 0x00022200ff081b82 */ /* 0x000ee20000000a00 */
[----:B-1----:R-:W-:Y:S04]  /*6210*/  @P1 IMAD R0, R4, UR36, RZ ;  /* 0x0000002404001c24 */ /* 0x002fe8000f8e02ff */
[----:B---3--:R-:W-:Y:S04]  /*6220*/  @P1 IMAD.WIDE R8, R0, 0x4, R8 ;  /* 0x0000000400081825 */ /* 0x008fe800078e0208 */
[----:B------:R-:W-:Y:S01]  /*6230*/  HFMA2 R0, -RZ, RZ, 0, 5.9604644775390625e-08 ;  /* 0x00000001ff007431 */ /* 0x000fe200000001ff */
[----:B--2--5:R2:W5:Y:S04]  /*6240*/  @P1 LDG.E R26, desc[UR4][R8.64] ;  /* 0x00000004081a1981 */ /* 0x024568000c1e1900 */
[----:B------:R-:W-:Y:S01]  /*6250*/  @!P1 PRMT R46, R0, 0x7610, R46 ;  /* 0x00007610002e9816 */ /* 0x000fe2000000002e */
[----:B--2---:R-:W3:Y:S06]  /*6260*/  @!P1 LDC R26, c[0x0][0x880] ;  /* 0x00022000ff1a9b82 */ /* 0x004eec0000000800 */
.L_x_122:
[----:B---3-5:R-:W-:Y:S01]  /*6270*/  @!P0 FSETP.EQ.AND P1, PT, R26, RZ, PT ;  /* 0x000000ff1a00820b */ /* 0x028fe20003f22000 */
[----:B------:R-:W-:Y:S01]  /*6280*/  @!UPT UIADD3 URZ, UPT, UPT, URZ, URZ, URZ ;  /* 0x000000fffffff290 */ /* 0x000fe2000fffe0ff */
[----:B------:R-:W-:Y:S11]  /*6290*/  @!P0 BRA `(.L_x_123) ;  /* 0x0000000000188947 */ /* 0x000ff60003800000 */
[----:B------:R-:W-:Y:S02]  /*62a0*/  LOP3.LUT P0, RZ, R46, 0xff, RZ, 0xc0, !PT ;  /* 0x000000ff2eff7812 */ /* 0x000fe4000780c0ff */
[----:B------:R-:W-:Y:S04]  /*62b0*/  ISETP.NE.U32.AND P1, PT, R2, RZ, PT ;  /* 0x000000ff0200720c */ /* 0x000fe80003f25070 */
[----:B------:R-:W-:Y:S04]  /*62c0*/  ISETP.NE.AND.EX P1, PT, R3, RZ, PT, P1 ;  /* 0x000000ff0300720c */ /* 0x000fe80003f25310 */
[----:B------:R-:W-:Y:S03]  /*62d0*/  PLOP3.LUT P1, PT, P1, PT, PT, 0x8, 0x80 ;  /* 0x000000000080781c */ /* 0x000fe60000f2e170 */
[----:B------:R-:W-:Y:S11]  /*62e0*/  @P0 FSETP.EQ.AND P1, PT, R26, RZ, PT ;  /* 0x000000ff1a00020b */ /* 0x000ff60003f22000 */
[----:B------:R-:W-:Y:S02]  /*62f0*/  @!UPT UIADD3 URZ, UPT, UPT, URZ, URZ, URZ ;  /* 0x000000fffffff290 */ /* 0x000fe4000fffe0ff */
.L_x_123:
[----:B------:R-:W-:Y:S01]  /*6300*/  ULEA UR4, UR12, UR29, 0x3 ;  /* 0x0000001d0c047291 */ /* 0x000fe2000f8e18ff */
[----:B------:R-:W-:Y:S02]  /*6310*/  SHF.L.U32 R9, R15, 0x1f, RZ ;  /* 0x0000001f0f097819 */ /* 0x000fe400000006ff */
[----:B------:R-:W-:Y:S04]  /*6320*/  ELECT P0, URZ, PT ;  /* 0x0000000000ff782f */ /* 0x000fe80003800000 */
[----:B------:R-:W-:Y:S02]  /*6330*/  PLOP3.LUT P1, PT, P1, P0, PT, 0xf2, 0x2f ;  /* 0x00000000002f781c */ /* 0x000fe40000f21e72 */
[----:B------:R-:W2:Y:S11]  /*6340*/  SYNCS.PHASECHK.TRANS64.TRYWAIT P2, [UR4+0x248], R9 ;  /* 0x00024809ff0075a7 */ /* 0x000eb60008041104 */
[----:B------:R-:W-:Y:S05]  /*6350*/  @!P1 IADD3 R8, P0, PT, R16, 0x580, RZ ;  /* 0x0000058010089810 */ /* 0x000fea0007f1e0ff */
[----:B-1----:R-:W-:Y:S01]  /*6360*/  @!P1 IMAD.X R6, RZ, RZ, R17, P0 ;  /* 0x000000ffff069224 */ /* 0x002fe200000e0611 */
[----:B--2---:R-:W-:Y:S07]  /*6370*/  @!P2 BRA `(.L_x_124) ;  /* 0x000000400090a947 */ /* 0x004fee0003800000 */
.L_x_260:
[----:B------:R-:W2:Y:S01]  /*6380*/  S2UR UR11, SR_CgaCtaId ;  /* 0x00000000000b79c3 */ /* 0x000ea20000008800 */
[----:B------:R-:W-:Y:S01]  /*6390*/  @!P1 R2UR UR6, R6 ;  /* 0x00000000060692ca */ /* 0x000fe200000e0000 */
[----:B------:R-:W-:Y:S01]  /*63a0*/  UIADD3 UR5, UPT, UPT, UR12, 0x1, URZ ;  /* 0x000000010c057890 */ /* 0x000fe2000fffe0ff */
[----:B------:R-:W-:Y:S01]  /*63b0*/  @!P1 R2UR UR7, R8 ;  /* 0x00000000080792ca */ /* 0x000fe200000e0000 */
[----:B------:R-:W-:Y:S01]  /*63c0*/  UIADD3 UR25, UPT, UPT, UR4, 0x230, URZ ;  /* 0x0000023004197890 */ /* 0x000fe2000fffe0ff */
[----:B-1----:R-:W-:Y:S01]  /*63d0*/  @!P1 IMAD.MOV.U32 R0, RZ, RZ, 0x1000 ;  /* 0x00001000ff009424 */ /* 0x002fe200078e00ff */
[----:B------:R-:W-:Y:S01]  /*63e0*/  UISETP.NE.AND UP0, UPT, UR5, 0x3, UPT ;  /* 0x000000030500788c */ /* 0x000fe2000bf05270 */
[----:B------:R-:W-:Y:S01]  /*63f0*/  VIADD R14, R14, 0x1 ;  /* 0x000000010e0e7836 */ /* 0x000fe20000000000 */
[----:B------:R-:W-:Y:S01]  /*6400*/  UMOV UR18, 0x0 ;  /* 0x0000000000127882 */ /* 0x000fe20000000000 */
[----:B------:R-:W-:Y:S01]  /*6410*/  UMOV UR19, 0x10000000 ;  /* 0x1000000000137882 */ /* 0x000fe20000000000 */
[----:B------:R-:W-:Y:S02]  /*6420*/  USEL UR21, UR5, URZ, UP0 ;  /* 0x000000ff05157287 */ /* 0x000fe40008000000 */
[----:B------:R-:W-:Y:S02]  /*6430*/  USEL UR9, URZ, 0x1, UP0 ;  /* 0x00000001ff097887 */ /* 0x000fe40008000000 */
[----:B------:R-:W-:Y:S01]  /*6440*/  VOTEU.ALL UP0, P1 ;  /* 0x0000000000ff7886 */ /* 0x000fe20000800000 */
[----:B------:R-:W-:Y:S01]  /*6450*/  IMAD.U32 R9, RZ, RZ, UR6 ;  /* 0x00000006ff097e24 */ /* 0x000fe2000f8e00ff */
[----:B------:R-:W-:Y:S01]  /*6460*/  UMOV UR28, UR36 ;  /* 0x00000024001c7c82 */ /* 0x000fe20008000000 */
[----:B------:R-:W-:Y:S01]  /*6470*/  IMAD.U32 R8, RZ, RZ, UR7 ;  /* 0x00000007ff087e24 */ /* 0x000fe2000f8e00ff */
[----:B------:R-:W-:Y:S01]  /*6480*/  LOP3.LUT R15, R15, UR9, RZ, 0x3c, !PT ;  /* 0x000000090f0f7c12 */ /* 0x000fe2000f8e3cff */
[----:B------:R-:W-:Y:S01]  /*6490*/  @!UP0 ULEA UR5, UR12, UR29, 0xc ;  /* 0x0000001d0c058291 */ /* 0x000fe2000f8e60ff */
[----:B------:R-:W-:Y:S01]  /*64a0*/  @!P1 R2UR UR7, R9 ;  /* 0x00000000090792ca */ /* 0x000fe200000e0000 */
[----:B------:R-:W-:Y:S01]  /*64b0*/  @!UP0 UIADD3 UR10, UPT, UPT, UR26, 0x20, URZ ;  /* 0x000000201a0a8890 */ /* 0x000fe2000fffe0ff */
[----:B------:R-:W-:Y:S01]  /*64c0*/  @!P1 R2UR UR6, R8 ;  /* 0x00000000080692ca */ /* 0x000fe200000e0000 */
[----:B------:R-:W-:Y:S01]  /*64d0*/  @!UP0 UIADD3 UR24, UPT, UPT, UR5, 0x400, URZ ;  /* 0x0000040005188890 */ /* 0x000fe2000fffe0ff */
[----:B------:R-:W-:Y:S01]  /*64e0*/  SHF.L.U32 R6, R15, 0x1f, RZ ;  /* 0x0000001f0f067819 */ /* 0x000fe200000006ff */
[----:B------:R-:W-:Y:S01]  /*64f0*/  @!UP0 UIADD3 UR8, UPT, UPT, UR5, 0xc00, URZ ;  /* 0x00000c0005088890 */ /* 0x000fe2000fffe0ff */
[----:B------:R-:W-:Y:S01]  /*6500*/  VOTEU.ALL UP0, P1 ;  /* 0x0000000000ff7886 */ /* 0x000fe20000800000 */
[----:B--2---:R-:W-:Y:S01]  /*6510*/  UPRMT UR16, UR11, 0x654, UR25 ;  /* 0x000006540b107896 */ /* 0x004fe20008000019 */
[----:B------:R-:W-:Y:S02]  /*6520*/  UMOV UR12, UR36 ;  /* 0x00000024000c7c82 */ /* 0x000fe40008000000 */
[----:B------:R-:W-:Y:S01]  /*6530*/  UMOV UR11, UR27 ;  /* 0x0000001b000b7c82 */ /* 0x000fe20008000000 */
[----:B------:R-:W-:Y:S01]  /*6540*/  UMOV UR9, UR25 ;  /* 0x0000001900097c82 */ /* 0x000fe20008000000 */
[----:B------:R-:W-:Y:S03]  /*6550*/  ULEA UR5, UR21, UR29, 0x3 ;  /* 0x0000001d15057291 */ /* 0x000fe6000f8e18ff */
[----:B------:R1:W-:Y:S01]  /*6560*/  @!UP0 UTMALDG.3D [UR24], [UR6], desc[UR18] ;  /* 0x00001218060085b4 */ /* 0x0003e20008011000 */
[----:B------:R-:W-:Y:S05]  /*6570*/  VOTEU.ALL UP0, P1 ;  /* 0x0000000000ff7886 */ /* 0x000fea0000800000 */
[----:B------:R1:W-:Y:S01]  /*6580*/  @!UP0 UTMALDG.3D [UR8], [UR6], desc[UR18] ;  /* 0x00001208060085b4 */ /* 0x0003e20008011000 */
[----:B------:R1:W-:Y:S01]  /*6590*/  @!P1 SYNCS.ARRIVE.TRANS64.RED.A0TR RZ, [UR4+0x230], R0 ;  /* 0x00023000ffff99a7 */ /* 0x0003e20008300404 */
[----:B------:R-:W-:Y:S01]  /*65a0*/  SYNCS.ARRIVE.TRANS64.RED.A1T0 RZ, [UR16], RZ ;  /* 0x000000ffffff79a7 */ /* 0x000fe20008100410 */
[----:B------:R-:W2:Y:S02]  /*65b0*/  SYNCS.PHASECHK.TRANS64.TRYWAIT P0, [UR5+0x248], R6 ;  /* 0x00024806ff0075a7 */ /* 0x000ea40008001105 */
[----:B-12---:R-:W-:Y:S05]  /*65c0*/  @!P0 BRA `(.L_x_125) ;  /* 0x0000004000148947 */ /* 0x006fea0003800000 */
.L_x_262:
[----:B------:R-:W-:Y:S01]  /*65d0*/  UIADD3 UR17, UPT, UPT, UR5, 0x230, URZ ;  /* 0x0000023005117890 */ /* 0x000fe2000fffe0ff */
[----:B-1----:R-:W-:Y:S01]  /*65e0*/  @!P1 IADD3 R6, P0, PT, R16, 0x580, RZ ;  /* 0x0000058010069810 */ /* 0x002fe20007f1e0ff */
[----:B------:R-:W-:Y:S01]  /*65f0*/  UPLOP3.LUT UP3, UPT, UPT, UPT, UPT, 0x80, 0x8 ;  /* 0x000000000008789c */ /* 0x000fe20003f6f070 */
[----:B------:R-:W1:Y:S01]  /*6600*/  S2UR UR9, SR_CgaCtaId ;  /* 0x00000000000979c3 */ /* 0x000e620000008800 */
[----:B------:R-:W-:Y:S01]  /*6610*/  UMOV UR24, 0x0 ;  /* 0x0000000000187882 */ /* 0x000fe20000000000 */
[----:B------:R-:W-:Y:S01]  /*6620*/  @!P1 R2UR UR6, R6 ;  /* 0x00000000060692ca */ /* 0x000fe200000e0000 */
[----:B------:R-:W-:Y:S01]  /*6630*/  @!P1 IMAD.X R0, RZ, RZ, R17, P0 ;  /* 0x000000ffff009224 */ /* 0x000fe200000e0611 */
[----:B------:R-:W-:Y:S01]  /*6640*/  UMOV UR25, 0x10000000 ;  /* 0x1000000000197882 */ /* 0x000fe20000000000 */
[----:B------:R-:W-:Y:S01]  /*6650*/  UMOV UR19, UR27 ;  /* 0x0000001b00137c82 */ /* 0x000fe20008000000 */
[----:B------:R-:W-:Y:S01]  /*6660*/  UMOV UR20, UR36 ;  /* 0x0000002400147c82 */ /* 0x000fe20008000000 */
[----:B------:R-:W-:Y:S01]  /*6670*/  UMOV UR11, UR27 ;  /* 0x0000001b000b7c82 */ /* 0x000fe20008000000 */
[----:B------:R-:W-:Y:S01]  /*6680*/  @!P1 R2UR UR4, R0 ;  /* 0x00000000000492ca */ /* 0x000fe200000e0000 */
[----:B------:R-:W-:Y:S01]  /*6690*/  UMOV UR12, UR36 ;  /* 0x00000024000c7c82 */ /* 0x000fe20008000000 */
[----:B------:R-:W-:Y:S01]  /*66a0*/  VOTEU.ALL UP0, P1 ;  /* 0x0000000000ff7886 */ /* 0x000fe20000800000 */
[----:B------:R-:W-:Y:S01]  /*66b0*/  R2UR UR41, R50 ;  /* 0x00000000322972ca */ /* 0x000fe200000e0000 */
[----:B------:R-:W-:Y:S01]  /*66c0*/  UMOV UR36, UR30 ;  /* 0x0000001e00247c82 */ /* 0x000fe20008000000 */
[----:B------:R-:W-:Y:S02]  /*66d0*/  R2UR UR28, R51 ;  /* 0x00000000331c72ca */ /* 0x000fe400000e0000 */
[----:B------:R-:W-:Y:S01]  /*66e0*/  @!UP0 UIADD3 UR18, UPT, UPT, UR26, 0x10, URZ ;  /* 0x000000101a128890 */ /* 0x000fe2000fffe0ff */
[----:B------:R-:W-:Y:S01]  /*66f0*/  IMAD.U32 R8, RZ, RZ, UR6 ;  /* 0x00000006ff087e24 */ /* 0x000fe2000f8e00ff */
[----:B------:R-:W-:Y:S01]  /*6700*/  @!UP0 UIADD3 UR10, UPT, UPT, UR26, 0x30, URZ ;  /* 0x000000301a0a8890 */ /* 0x000fe2000fffe0ff */
[----:B------:R-:W-:Y:S03]  /*6710*/  ISETP.NE.AND P0, PT, R14, 0x2, PT ;  /* 0x000000020e00780c */ /* 0x000fe60003f05270 */
[----:B------:R-:W-:Y:S01]  /*6720*/  IMAD.U32 R9, RZ, RZ, UR4 ;  /* 0x00000004ff097e24 */ /* 0x000fe2000f8e00ff */
[----:B------:R-:W-:Y:S01]  /*6730*/  @!P1 R2UR UR6, R8 ;  /* 0x00000000080692ca */ /* 0x000fe200000e0000 */
[----:B------:R-:W-:Y:S01]  /*6740*/  @!UP0 ULEA UR4, UR21, UR29, 0xc ;  /* 0x0000001d15048291 */ /* 0x000fe2000f8e60ff */
[----:B------:R-:W-:Y:S02]  /*6750*/  SEL R0, RZ, 0x1, P0 ;  /* 0x00000001ff007807 */ /* 0x000fe40000000000 */
[----:B------:R-:W-:Y:S01]  /*6760*/  @!P1 R2UR UR7, R9 ;  /* 0x00000000090792ca */ /* 0x000fe200000e0000 */
[----:B------:R-:W-:Y:S01]  /*6770*/  @!UP0 UIADD3 UR16, UPT, UPT, UR4, 0x400, URZ ;  /* 0x0000040004108890 */ /* 0x000fe2000fffe0ff */
[----:B------:R-:W-:Y:S01]  /*6780*/  LOP3.LUT R13, R13, R0, RZ, 0x3c, !PT ;  /* 0x000000000d0d7212 */ /* 0x000fe200078e3cff */
[----:B------:R-:W-:Y:S01]  /*6790*/  @!UP0 UIADD3 UR8, UPT, UPT, UR4, 0xc00, URZ ;  /* 0x00000c0004088890 */ /* 0x000fe2000fffe0ff */
[----:B------:R-:W-:Y:S01]  /*67a0*/  SEL R14, R14, RZ, P0 ;  /* 0x000000ff0e0e7207 */ /* 0x000fe20000000000 */
[----:B------:R-:W-:Y:S01]  /*67b0*/  VOTEU.ALL UP0, P1 ;  /* 0x0000000000ff7886 */ /* 0x000fe20000800000 */
[----:B-1----:R-:W-:Y:S03]  /*67c0*/  UPRMT UR4, UR9, 0x654, UR17 ;  /* 0x0000065409047896 */ /* 0x002fe60008000011 */
[----:B------:R-:W-:Y:S04]  /*67d0*/  UMOV UR9, UR17 ;  /* 0x0000001100097c82 */ /* 0x000fe80008000000 */
[----:B------:R1:W-:Y:S01]  /*67e0*/  @!UP0 UTMALDG.3D [UR16], [UR6], desc[UR24] ;  /* 0x00001810060085b4 */ /* 0x0003e20008011000 */
[----:B------:R-:W-:Y:S05]  /*67f0*/  VOTEU.ALL UP0, P1 ;  /* 0x0000000000ff7886 */ /* 0x000fea0000800000 */
[----:B------:R2:W-:Y:S01]  /*6800*/  @!UP0 UTMALDG.3D [UR8], [UR6], desc[UR24] ;  /* 0x00001808060085b4 */ /* 0x0005e20008011000 */
[----:B------:R4:W-:Y:S01]  /*6810*/  @!P1 SYNCS.ARRIVE.TRANS64.RED.A0TR RZ, [UR5+0x230], R7 ;  /* 0x00023007ffff99a7 */ /* 0x0009e20008300405 */
[----:B------:R-:W-:Y:S01]  /*6820*/  SYNCS.ARRIVE.TRANS64.RED.A1T0 RZ, [UR4], RZ ;  /* 0x000000ffffff79a7 */ /* 0x000fe20008100404 */
[----:B------:R-:W-:Y:S04]  /*6830*/  UIADD3 UR4, UPT, UPT, UR21, 0x1, URZ ;  /* 0x0000000115047890 */ /* 0x000fe8000fffe0ff */
[----:B------:R-:W-:Y:S04]  /*6840*/  UISETP.NE.AND UP0, UPT, UR4, 0x3, UPT ;  /* 0x000000030400788c */ /* 0x000fe8000bf05270 */
[----:B------:R-:W-:Y:S02]  /*6850*/  USEL UR5, URZ, 0x1, UP0 ;  /* 0x00000001ff057887 */ /* 0x000fe40008000000 */
[----:B-1----:R-:W-:Y:S04]  /*6860*/  UIADD3 UR20, UPT, UPT, UR14, UR28, URZ ;  /* 0x0000001c0e147290 */ /* 0x002fe8000fffe0ff */
[----:B------:R-:W-:Y:S01]  /*6870*/  LOP3.LUT R15, R15, UR5, RZ, 0x3c, !PT ;  /* 0x000000050f0f7c12 */ /* 0x000fe2000f8e3cff */
[----:B--2---:R-:W-:Y:S02]  /*6880*/  UIADD3 UR25, UPT, UPT, UR13, UR41, URZ ;  /* 0x000000290d197290 */ /* 0x004fe4000fffe0ff */
[----:B------:R-:W-:Y:S01]  /*6890*/  USEL UR12, UR4, URZ, UP0 ;  /* 0x000000ff040c7287 */ /* 0x000fe20008000000 */
[----:B------:R-:W-:Y:S11]  /*68a0*/  BRA.U UP1, `(.L_x_126) ;  /* 0xfffffff101ac7547 */ /* 0x000ff6000b83ffff */
[----:B------:R-:W-:Y:S01]  /*68b0*/  UIADD3 UR29, UPT, UPT, UR29, 0x248, URZ ;  /* 0x000002481d1d7890 */ /* 0x000fe2000fffe0ff */
[----:B------:R-:W-:-:S03]  /*68c0*/  SHF.L.U32 R2, R15, 0x1f, RZ ;  /* 0x0000001f0f027819 */ /* 0x000fc600000006ff */
[----:B------:R-:W-:-:S09]  /*68d0*/  ULEA UR4, UR12, UR29, 0x3 ;  /* 0x0000001d0c047291 */ /* 0x000fd2000f8e18ff */
[----:B------:R-:W1:Y:S02]  /*68e0*/  SYNCS.PHASECHK.TRANS64.TRYWAIT P0, [UR4], R2 ;  /* 0x00000002ff0075a7 */ /* 0x000e640008001104 */
[----:B-1----:R-:W-:Y:S05]  /*68f0*/  @!P0 BRA `(.L_x_127) ;  /* 0x0000003c00608947 */ /* 0x002fea0003800000 */
.L_x_264:
        /* <DEDUP_REMOVED lines=9> */
.L_x_266:
[----:B------:R-:W-:-:S04]  /*6990*/  UIADD3 UR4, UPT, UPT, UR4, 0x1, URZ ;  /* 0x0000000104047890 */ /* 0x000fc8000fffe0ff */
[----:B------:R-:W-:-:S04]  /*69a0*/  UISETP.NE.AND UP0, UPT, UR4, 0x3, UPT ;  /* 0x000000030400788c */ /* 0x000fc8000bf05270 */
[----:B------:R-:W-:Y:S02]  /*69b0*/  USEL UR5, URZ, 0x1, UP0 ;  /* 0x00000001ff057887 */ /* 0x000fe40008000000 */
[----:B------:R-:W-:-:S04]  /*69c0*/  USEL UR4, UR4, URZ, UP0 ;  /* 0x000000ff04047287 */ /* 0x000fc80008000000 */
[----:B------:R-:W-:Y:S01]  /*69d0*/  ULEA UR4, UR4, UR29, 0x3 ;  /* 0x0000001d04047291 */ /* 0x000fe2000f8e18ff */
[----:B-1----:R-:W-:-:S04]  /*69e0*/  LOP3.LUT R2, R15, UR5, RZ, 0x3c, !PT ;  /* 0x000000050f027c12 */ /* 0x002fc8000f8e3cff */
[----:B------:R-:W-:Y:S01]  /*69f0*/  SHF.L.U32 R2, R2, 0x1f, RZ ;  /* 0x0000001f02027819 */ /* 0x000fe200000006ff */
[----:B------:R-:W-:-:S07]  /*6a00*/  IMAD.U32 R0, RZ, RZ, UR4 ;  /* 0x00000004ff007e24 */ /* 0x000fce000f8e00ff */
.L_x_129:
[----:B-1----:R1:W2:Y:S02]  /*6a10*/  SYNCS.PHASECHK.TRANS64.TRYWAIT P0, [R0+URZ], R2 ;  /* 0x00000002000075a7 */ /* 0x0022a400080011ff */
[----:B--2---:R-:W-:Y:S05]  /*6a20*/  @!P0 NANOSLEEP.SYNCS 0x989680 ;  /* 0x009896800000895d */ /* 0x004fea0003900000 */
[----:B------:R-:W2:Y:S02]  /*6a30*/  @!P0 SYNCS.PHASECHK.TRANS64 P0, [R0+URZ], R2 ;  /* 0x00000002000085a7 */ /* 0x000ea400080010ff */
[----:B--2---:R-:W-:Y:S05]  /*6a40*/  @P0 EXIT ;  /* 0x000000000000094d */ /* 0x004fea0003800000 */
[----:B------:R-:W-:Y:S05]  /*6a50*/  BRA `(.L_x_129) ;  /* 0xfffffffc00ec7947 */ /* 0x000fea000383ffff */
.L_x_117:
[----:B------:R-:W-:-:S06]  /*6a60*/  UISETP.GE.AND UP0, UPT, UR13, 0x4, UPT ;  /* 0x000000040d00788c */ /* 0x000fcc000bf06270 */
[----:B------:R-:W-:-:S13]  /*6a70*/  PLOP3.LUT P0, PT, PT, PT, UP0, 0x80, 0x8 ;  /* 0x000000000008781c */ /* 0x000fda0003f0f008 */
[----:B------:R-:W-:Y:S05]  /*6a80*/  @!P0 EXIT ;  /* 0x000000000000894d */ /* 0x000fea0003800000 */
[----:B------:R-:W1:Y:S08]  /*6a90*/  S2UR UR4, SR_CgaCtaId ;  /* 0x00000000000479c3 */ /* 0x000e700000008800 */
[----:B------:R-:W-:Y:S01]  /*6aa0*/  BAR.SYNC.DEFER_BLOCKING 0x6, 0xa0 ;  /* 0x0182800000007b1d */ /* 0x000fe20000010000 */
[----:B------:R-:W-:Y:S01]  /*6ab0*/  IMAD.SHL.U32 R3, R47, 0x200000, RZ ;  /* 0x002000002f037824 */ /* 0x000fe200078e00ff */
[----:B------:R-:W-:Y:S01]  /*6ac0*/  CS2R R56, SRZ ;  /* 0x0000000000387805 */ /* 0x000fe2000001ff00 */
[----:B------:R-:W-:-:S02]  /*6ad0*/  IMAD.SHL.U32 R45, R58, 0x10, RZ ;  /* 0x000000103a2d7824 */ /* 0x000fc400078e00ff */
[C---:B------:R-:W-:Y:S01]  /*6ae0*/  IMAD.U32 R23, R58.reuse, 0x10000, RZ ;  /* 0x000100003a177824 */ /* 0x040fe200078e00ff */
[----:B------:R-:W-:Y:S02]  /*6af0*/  UMOV UR45, 0x400 ;  /* 0x00000400002d7882 */ /* 0x000fe40000000000 */
[----:B------:R-:W2:Y:S01]  /*6b00*/  LDC.64 R42, c[0x0][0x8b0] ;  /* 0x00022c00ff2a7b82 */ /* 0x000ea20000000a00 */
[----:B------:R-:W-:Y:S01]  /*6b10*/  IMAD.SHL.U32 R2, R58, 0x2, RZ ;  /* 0x000000023a027824 */ /* 0x000fe200078e00ff */
[----:B------:R-:W-:Y:S01]  /*6b20*/  LOP3.LUT R3, R3, 0x200000, RZ, 0xc0, !PT ;  /* 0x0020000003037812 */ /* 0x000fe200078ec0ff */
[----:B------:R-:W-:Y:S01]  /*6b30*/  IMAD.SHL.U32 R4, R47, 0x200, RZ ;  /* 0x000002002f047824 */ /* 0x000fe200078e00ff */
[C---:B------:R-:W-:Y:S01]  /*6b40*/  LOP3.LUT R5, R45.reuse, 0x40, RZ, 0xc0, !PT ;  /* 0x000000402d057812 */ /* 0x040fe200078ec0ff */
[----:B------:R-:W-:Y:S01]  /*6b50*/  IMAD.MOV.U32 R22, RZ, RZ, RZ ;  /* 0x000000ffff167224 */ /* 0x000fe200078e00ff */
[----:B------:R-:W-:Y:S01]  /*6b60*/  LOP3.LUT R44, R45, 0x5b0, RZ, 0xc0, !PT ;  /* 0x000005b02d2c7812 */ /* 0x000fe200078ec0ff */
[----:B------:R-:W-:Y:S01]  /*6b70*/  IMAD.MOV.U32 R55, RZ, RZ, RZ ;  /* 0x000000ffff377224 */ /* 0x000fe200078e00ff */
[----:B------:R-:W3:Y:S01]  /*6b80*/  LDC.64 R40, c[0x0][0x8a8] ;  /* 0x00022a00ff287b82 */ /* 0x000ee20000000a00 */
[----:B------:R-:W-:Y:S01]  /*6b90*/  LOP3.LUT R23, R3, 0x400000, R23, 0xf8, !PT ;  /* 0x0040000003177812 */ /* 0x000fe200078ef817 */
[----:B------:R-:W4:Y:S01]  /*6ba0*/  LDCU UR62, c[0x0][0x370] ;  /* 0x00006e00ff3e77ac */ /* 0x000f220008000800 */
[----:B------:R-:W-:-:S02]  /*6bb0*/  LOP3.LUT R2, R5, 0x8, R2, 0xf8, !PT ;  /* 0x0000000805027812 */ /* 0x000fc400078ef802 */
[----:B------:R-:W-:Y:S01]  /*6bc0*/  LOP3.LUT R44, R44, 0x200, R4, 0xf8, !PT ;  /* 0x000002002c2c7812 */ /* 0x000fe200078ef804 */
[----:B------:R-:W2:Y:S01]  /*6bd0*/  LDCU UR43, c[0x0][0xb0c] ;  /* 0x00016180ff2b77ac */ /* 0x000ea20008000800 */
[----:B------:R-:W-:Y:S02]  /*6be0*/  LOP3.LUT P0, RZ, R45, 0x40, RZ, 0xc0, !PT ;  /* 0x000000402dff7812 */ /* 0x000fe4000780c0ff */
[----:B------:R-:W-:Y:S01]  /*6bf0*/  LOP3.LUT R44, R44, R2, RZ, 0xfc, !PT ;  /* 0x000000022c2c7212 */ /* 0x000fe200078efcff */
[----:B-1----:R-:W-:Y:S01]  /*6c00*/  ULEA UR45, UR4, UR45, 0x18 ;  /* 0x0000002d042d7291 */ /* 0x002fe2000f8ec0ff */
[----:B------:R-:W-:Y:S01]  /*6c10*/  P2R R2, PR, RZ, 0x1 ;  /* 0x00000001ff027803 */ /* 0x000fe20000000000 */
[----:B------:R-:W1:Y:S01]  /*6c20*/  LDCU.64 UR4, c[0x0][0x890] ;  /* 0x00011200ff0477ac */ /* 0x000e620008000a00 */
[----:B------:R-:W-:Y:S01]  /*6c30*/  LOP3.LUT R58, R58, 0x60, RZ, 0xc0, !PT ;  /* 0x000000603a3a7812 */ /* 0x000fe200078ec0ff */
[----:B------:R-:W2:Y:S05]  /*6c40*/  LDCU UR39, c[0x0][0xb30] ;  /* 0x00016600ff2777ac */ /* 0x000eaa0008000800 */
[----:B------:R-:W4:Y:S01]  /*6c50*/  LDS R0, [UR45+0x320] ;  /* 0x0003202dff007984 */ /* 0x000f220008000800 */
[----:B------:R-:W2:Y:S01]  /*6c60*/  LDCU.64 UR60, c[0x0][0x888] ;  /* 0x00011100ff3c77ac */ /* 0x000ea20008000a00 */
[----:B------:R-:W2:Y:S01]  /*6c70*/  LDCU.64 UR40, c[0x0][0xb28] ;  /* 0x00016500ff2877ac */ /* 0x000ea20008000a00 */
[----:B------:R-:W2:Y:S01]  /*6c80*/  LDCU.128 UR56, c[0x0][0xb10] ;  /* 0x00016200ff3877ac */ /* 0x000ea20008000c00 */
[----:B-1----:R-:W-:Y:S01]  /*6c90*/  IMAD.U32 R49, RZ, RZ, UR4 ;  /* 0x00000004ff317e24 */ /* 0x002fe2000f8e00ff */
[----:B------:R-:W-:Y:S01]  /*6ca0*/  UIADD3 UR4, UPT, UPT, UR45, 0x400, URZ ;  /* 0x000004002d047890 */ /* 0x000fe2000fffe0ff */
[----:B------:R-:W-:Y:S01]  /*6cb0*/  IMAD.U32 R48, RZ, RZ, UR5 ;  /* 0x00000005ff307e24 */ /* 0x000fe2000f8e00ff */
[----:B------:R-:W1:Y:S01]  /*6cc0*/  LDCU UR55, c[0x0][0x374] ;  /* 0x00006e80ff3777ac */ /* 0x000e620008000800 */
[----:B------:R-:W-:Y:S01]  /*6cd0*/  UMOV UR54, 0x1 ;  /* 0x0000000100367882 */ /* 0x000fe20000000000 */
[----:B------:R-:W-:Y:S01]  /*6ce0*/  UMOV UR47, URZ ;  /* 0x000000ff002f7c82 */ /* 0x000fe20008000000 */
[----:B------:R-:W-:Y:S01]  /*6cf0*/  UMOV UR53, URZ ;  /* 0x000000ff00357c82 */ /* 0x000fe20008000000 */
[----:B------:R-:W-:Y:S01]  /*6d00*/  UMOV UR52, URZ ;  /* 0x000000ff00347c82 */ /* 0x000fe20008000000 */
[----:B----4-:R-:W-:-:S02]  /*6d10*/  IMAD.IADD R23, R0, 0x1, R23 ;  /* 0x0000000100177824 */ /* 0x010fc400078e0217 */
[----:B-123--:R-:W-:-:S07]  /*6d20*/  IMAD.U32 R0, RZ, RZ, UR4 ;  /* 0x00000004ff007e24 */ /* 0x00efce000f8e00ff */
.L_x_160:
[C---:B------:R-:W-:Y:S02]  /*6d30*/  LEA R3, R55.reuse, UR45, 0x3 ;  /* 0x0000002d37037c11 */ /* 0x040fe4000f8e18ff */
[----:B------:R-:W-:Y:S02]  /*6d40*/  SHF.L.U32 R0, R56, 0x1f, RZ ;  /* 0x0000001f38007819 */ /* 0x000fe400000006ff */
[----:B------:R-:W-:Y:S02]  /*6d50*/  LEA R4, R55, UR45, 0x4 ;  /* 0x0000002d37047c11 */ /* 0x000fe4000f8e20ff */
[----:B------:R-:W1:Y:S02]  /*6d60*/  SYNCS.PHASECHK.TRANS64.TRYWAIT P0, [R3+URZ+0x270], R0 ;  /* 0x00027000030075a7 */ /* 0x000e6400080011ff */
[----:B-1----:R-:W-:Y:S05]  /*6d70*/  @!P0 BRA `(.L_x_130) ;  /* 0x0000003800708947 */ /* 0x002fea0003800000 */
.L_x_267:
[----:B------:R-:W2:Y:S01]  /*6d80*/  LDS.128 R4, [R4+0x300] ;  /* 0x0003000004047984 */ /* 0x000ea20000000c00 */
[----:B------:R-:W-:Y:S01]  /*6d90*/  UISETP.GE.AND UP0, UPT, UR42, 0x1, UPT ;  /* 0x000000012a00788c */ /* 0x000fe2000bf06270 */
[----:B------:R-:W-:Y:S01]  /*6da0*/  @!PT LDS RZ, [RZ] ;  /* 0x00000000fffff984 */ /* 0x000fe20000000800 */
[----:B------:R-:W-:Y:S01]  /*6db0*/  @!PT LDS RZ, [RZ] ;  /* 0x00000000fffff984 */ /* 0x000fe20000000800 */
[----:B------:R-:W-:Y:S01]  /*6dc0*/  @!PT LDS RZ, [RZ] ;  /* 0x00000000fffff984 */ /* 0x000fe20000000800 */
[----:B------:R-:W-:Y:S01]  /*6dd0*/  @!PT LDS RZ, [RZ] ;  /* 0x00000000fffff984 */ /* 0x000fe20000000800 */
[----:B------:R3:W-:Y:S06]  /*6de0*/  MEMBAR.ALL.CTA ;  /* 0x0000000000007992 */ /* 0x0007ec0000008000 */
[----:B---3--:R-:W3:Y:S01]  /*6df0*/  FENCE.VIEW.ASYNC.S ;  /* 0x00000000000073c6 */ /* 0x008ee20000000000 */
[----:B--2---:R-:W-:Y:S11]  /*6e00*/  LOP3.LUT P0, RZ, R6, 0x1, RZ, 0xc0, !PT ;  /* 0x0000000106ff7812 */ /* 0x004ff6000780c0ff */
[----:B------:R-:W-:Y:S02]  /*6e10*/  @!UPT UIADD3 URZ, UPT, UPT, URZ, URZ, URZ ;  /* 0x000000fffffff290 */ /* 0x000fe4000fffe0ff */
[----:B---3--:R-:W-:Y:S01]  /*6e20*/  VOTEU.ANY UP1, P0 ;  /* 0x0000000000ff7886 */ /* 0x008fe20000020100 */
[----:B------:R-:W-:Y:S01]  /*6e30*/  PLOP3.LUT P0, PT, PT, PT, UP1, 0x80, 0x8 ;  /* 0x000000000008781c */ /* 0x000fe20003f0f018 */
[----:B------:R-:W-:Y:S06]  /*6e40*/  UP2UR UR4, UPR, URZ, 0x2 ;  /* 0x00000002ff047883 */ /* 0x000fec0008000000 */
[----:B------:R-:W-:Y:S06]  /*6e50*/  IMAD.U32 R59, RZ, RZ, UR4 ;  /* 0x00000004ff3b7e24 */ /* 0x000fec000f8e00ff */
[----:B-1----:R-:W-:Y:S02]  /*6e60*/  @P0 SHF.R.U32.HI R0, RZ, 0x10, R5 ;  /* 0x00000010ff000819 */ /* 0x002fe40000011605 */
        /* <DEDUP_REMOVED lines=12> */
[----:B------:R-:W2:Y:S01]  /*6f30*/  LDCU UR12, c[0x0][0xb20] ;  /* 0x00016400ff0c77ac */ /* 0x000ea20008000800 */
[----:B------:R-:W-:Y:S02]  /*6f40*/  UIMAD.WIDE.U32 UR4, UR55, UR59, URZ ;  /* 0x0000003b370472a5 */ /* 0x000fe4000f8e00ff */
[----:B------:R-:W-:Y:S02]  /*6f50*/  UIMAD.WIDE.U32 UR6, UR62, UR56, URZ ;  /* 0x000000383e0672a5 */ /* 0x000fe4000f8e00ff */
[----:B------:R-:W-:Y:S02]  /*6f60*/  UISETP.NE.AND UP0, UPT, UR58, 0x1, UPT ;  /* 0x000000013a00788c */ /* 0x000fe4000bf05270 */
[----:B------:R-:W-:Y:S02]  /*6f70*/  UIMAD.WIDE.U32 UR8, UR37, UR59, URZ ;  /* 0x0000003b250872a5 */ /* 0x000fe4000f8e00ff */
[----:B------:R-:W-:Y:S02]  /*6f80*/  UIMAD.WIDE.U32 UR10, UR38, UR56, URZ ;  /* 0x00000038260a72a5 */ /* 0x000fe4000f8e00ff */
[----:B------:R-:W-:Y:S02]  /*6f90*/  UISETP.NE.AND UP1, UPT, UR43, 0x1, UPT ;  /* 0x000000012b00788c */ /* 0x000fe4000bf25270 */
[----:B------:R-:W-:Y:S01]  /*6fa0*/  UISETP.NE.AND UP2, UPT, UR42, 0x1, UPT ;  /* 0x000000012a00788c */ /* 0x000fe2000bf45270 */
[----:B------:R-:W-:Y:S02]  /*6fb0*/  UMOV UR4, UR5 ;  /* 0x0000000500047c82 */ /* 0x000fe40008000000 */
[----:B--2---:R-:W-:Y:S03]  /*6fc0*/  USHF.R.U32.HI UR5, URZ, UR12, UR4 ;  /* 0x0000000cff057299 */ /* 0x004fe60008011604 */
[----:B------:R-:W-:Y:S02]  /*6fd0*/  UMOV UR4, UR7 ;  /* 0x0000000700047c82 */ /* 0x000fe40008000000 */
[----:B------:R-:W-:Y:S02]  /*6fe0*/  USHF.R.U32.HI UR7, URZ, UR57, UR4 ;  /* 0x00000039ff077299 */ /* 0x000fe40008011604 */
[----:B------:R-:W-:Y:S02]  /*6ff0*/  USEL UR4, UR55, UR5, !UP0 ;  /* 0x0000000537047287 */ /* 0x000fe4000c000000 */
[----:B------:R-:W-:Y:S01]  /*7000*/  USEL UR7, UR62, UR7, !UP1 ;  /* 0x000000073e077287 */ /* 0x000fe2000c800000 */
[----:B------:R-:W-:Y:S01]  /*7010*/  UMOV UR5, UR9 ;  /* 0x0000000900057c82 */ /* 0x000fe20008000000 */
[----:B------:R-:W-:Y:S02]  /*7020*/  UIMAD.WIDE.U32 UR8, UR4, UR40, URZ ;  /* 0x00000028040872a5 */ /* 0x000fe4000f8e00ff */
[----:B------:R-:W-:Y:S03]  /*7030*/  USHF.R.U32.HI UR6, URZ, UR12, UR5 ;  /* 0x0000000cff067299 */ /* 0x000fe60008011605 */
[----:B------:R-:W-:Y:S01]  /*7040*/  UMOV UR5, UR11 ;  /* 0x0000000b00057c82 */ /* 0x000fe20008000000 */
[----:B------:R-:W-:Y:S02]  /*7050*/  UIMAD.WIDE.U32 UR10, UR7, UR40, URZ ;  /* 0x00000028070a72a5 */ /* 0x000fe4000f8e00ff */
[----:B------:R-:W-:Y:S02]  /*7060*/  USHF.R.U32.HI UR12, URZ, UR57, UR5 ;  /* 0x00000039ff0c7299 */ /* 0x000fe40008011605 */
[----:B------:R-:W-:Y:S01]  /*7070*/  USEL UR6, UR37, UR6, !UP0 ;  /* 0x0000000625067287 */ /* 0x000fe2000c000000 */
[----:B------:R-:W-:Y:S02]  /*7080*/  UMOV UR5, UR9 ;  /* 0x0000000900057c82 */ /* 0x000fe40008000000 */
[----:B------:R-:W-:Y:S01]  /*7090*/  UMOV UR10, UR11 ;  /* 0x0000000b000a7c82 */ /* 0x000fe20008000000 */
[----:B------:R-:W-:Y:S02]  /*70a0*/  @UP2 USHF.R.U32.HI UR4, URZ, UR41, UR5 ;  /* 0x00000029ff042299 */ /* 0x000fe40008011605 */
[----:B------:R-:W-:Y:S02]  /*70b0*/  @UP2 USHF.R.U32.HI UR7, URZ, UR41, UR10 ;  /* 0x00000029ff072299 */ /* 0x000fe4000801160a */
[----:B------:R-:W-:Y:S02]  /*70c0*/  UIMAD UR4, UR42, UR4, URZ ;  /* 0x000000042a0472a4 */ /* 0x000fe4000f8e02ff */
[----:B------:R-:W-:Y:S02]  /*70d0*/  UIMAD.WIDE.U32 UR10, UR6, UR40, URZ ;  /* 0x00000028060a72a5 */ /* 0x000fe4000f8e00ff */
[----:B------:R-:W-:Y:S02]  /*70e0*/  USEL UR5, UR38, UR12, !UP1 ;  /* 0x0000000c26057287 */ /* 0x000fe4000c800000 */
[----:B------:R-:W-:Y:S02]  /*70f0*/  UIMAD UR8, UR42, UR7, URZ ;  /* 0x000000072a0872a4 */ /* 0x000fe4000f8e02ff */
[----:B------:R-:W-:Y:S03]  /*7100*/  UISETP.GE.AND UP0, UPT, UR6, UR4, UPT ;  /* 0x000000040600728c */ /* 0x000fe6000bf06270 */
[----:B------:R-:W-:Y:S01]  /*7110*/  UMOV UR4, UR11 ;  /* 0x0000000b00047c82 */ /* 0x000fe20008000000 */
[----:B------:R-:W-:Y:S02]  /*7120*/  UISETP.GE.OR UP0, UPT, UR5, UR8, UP0 ;  /* 0x000000080500728c */ /* 0x000fe40008706670 */
[----:B------:R-:W-:Y:S02]  /*7130*/  USHF.R.U32.HI UR4, URZ, UR41, UR4 ;  /* 0x00000029ff047299 */ /* 0x000fe40008011604 */
[----:B------:R-:W-:Y:S02]  /*7140*/  UIMAD.WIDE.U32 UR8, UR5, UR40, URZ ;  /* 0x00000028050872a5 */ /* 0x000fe4000f8e00ff */
[----:B------:R-:W-:Y:S02]  /*7150*/  USEL UR11, UR6, UR4, !UP2 ;  /* 0x00000004060b7287 */ /* 0x000fe4000d000000 */
[----:B------:R-:W-:Y:S02]  /*7160*/  UIADD3 UR8, UPT, UPT, -UR5, URZ, URZ ;  /* 0x000000ff05087290 */ /* 0x000fe4000fffe1ff */
[----:B------:R-:W-:Y:S01]  /*7170*/  UIADD3 UR10, UPT, UPT, -UR11, URZ, URZ ;  /* 0x000000ff0b0a7290 */ /* 0x000fe2000fffe1ff */
[----:B------:R-:W-:Y:S01]  /*7180*/  @!UP0 UMOV UR4, UR9 ;  /* 0x0000000900048c82 */ /* 0x000fe20008000000 */
[----:B------:R-:W-:Y:S02]  /*7190*/  UIADD3 UR9, UPT, UPT, -UR6, URZ, URZ ;  /* 0x000000ff06097290 */ /* 0x000fe4000fffe1ff */
[----:B------:R-:W-:Y:S02]  /*71a0*/  @!UP0 USHF.R.U32.HI UR4, URZ, UR41, UR4 ;  /* 0x00000029ff048299 */ /* 0x000fe40008011604 */
[----:B------:R-:W-:Y:S02]  /*71b0*/  UIMAD UR10, UR42, UR10, UR6 ;  /* 0x0000000a2a0a72a4 */ /* 0x000fe4000f8e0206 */
[----:B------:R-:W-:Y:S04]  /*71c0*/  @!UP0 USEL UR4, UR5, UR4, !UP2 ;  /* 0x0000000405048287 */ /* 0x000fe8000d000000 */
[----:B------:R-:W-:Y:S02]  /*71d0*/  @!UP0 UIMAD UR10, UR7, UR10, UR4 ;  /* 0x0000000a070a82a4 */ /* 0x000fe4000f8e0204 */
[----:B------:R-:W-:Y:S02]  /*71e0*/  @!UP0 UIADD3 UR11, UPT, UPT, UR11, -UR4, URZ ;  /* 0x800000040b0b8290 */ /* 0x000fe4000fffe0ff */
[----:B------:R-:W-:Y:S02]  /*71f0*/  UIMAD UR7, UR43, UR8, UR38 ;  /* 0x000000082b0772a4 */ /* 0x000fe4000f8e0226 */
[----:B------:R-:W-:Y:S02]  /*7200*/  @!UP0 UIMAD UR6, UR11, UR42, UR5 ;  /* 0x0000002a0b0682a4 */ /* 0x000fe4000f8e0205 */
[----:B------:R-:W-:Y:S01]  /*7210*/  UIMAD UR4, UR58, UR9, UR37 ;  /* 0x000000093a0472a4 */ /* 0x000fe2000f8e0225 */
[----:B------:R-:W-:Y:S02]  /*7220*/  @!UP0 UMOV UR5, UR10 ;  /* 0x0000000a00058c82 */ /* 0x000fe40008000000 */
[----:B------:R-:W-:Y:S02]  /*7230*/  UIMAD UR38, UR5, UR43, UR7 ;  /* 0x0000002b052672a4 */ /* 0x000fe4000f8e0207 */
[----:B------:R-:W-:Y:S11]  /*7240*/  UIMAD UR37, UR6, UR58, UR4 ;  /* 0x0000003a062572a4 */ /* 0x000ff6000f8e0204 */
[----:B------:R-:W-:Y:S01]  /*7250*/  @!UPT UIADD3 URZ, UPT, UPT, URZ, URZ, URZ ;  /* 0x000000fffffff290 */ /* 0x000fe2000fffe0ff */
.L_x_131:
[----:B------:R-:W-:Y:S01]  /*7260*/  UISETP.NE.AND UP0, UPT, UR39, 0x1, UPT ;  /* 0x000000012700788c */ /* 0x000fe2000bf05270 */
[----:B------:R-:W-:Y:S01]  /*7270*/  IADD3 R55, PT, PT, R55, 0x1, RZ ;  /* 0x0000000137377810 */ /* 0x000fe20007ffe0ff */
[----:B------:R-:W-:Y:S02]  /*7280*/  UIADD3 UR11, UPT, UPT, UR45, 0x400, URZ ;  /* 0x000004002d0b7890 */ /* 0x000fe4000fffe0ff */
[----:B------:R-:W-:Y:S02]  /*7290*/  USHF.L.U32 UR50, UR20, 0x6, URZ ;  /* 0x0000000614327899 */ /* 0x000fe400080006ff */
[----:B------:R-:W-:Y:S05]  /*72a0*/  USHF.L.U32 UR49, UR25, 0x6, URZ ;  /* 0x0000000619317899 */ /* 0x000fea00080006ff */
[----:B------:R-:W2:Y:S01]  /*72b0*/  @!UP0 LDCU.128 UR12, c[0x0][0xb10] ;  /* 0x00016200ff0c87ac */ /* 0x000ea20008000c00 */
[----:B------:R-:W3:Y:S01]  /*72c0*/  @!UP0 LDCU UR5, c[0x0][0xb0c] ;  /* 0x00016180ff0587ac */ /* 0x000ee20008000800 */
[----:B------:R-:W4:Y:S01]  /*72d0*/  @!UP0 LDCU UR10, c[0x0][0xb20] ;  /* 0x00016400ff0a87ac */ /* 0x000f220008000800 */
[----:B--2---:R-:W-:Y:S02]  /*72e0*/  UIMAD.WIDE.U32 UR8, UR38, UR12, URZ ;  /* 0x0000000c260872a5 */ /* 0x004fe4000f8e00ff */
[----:B------:R-:W-:Y:S02]  /*72f0*/  UIMAD.WIDE.U32 UR6, UR37, UR15, URZ ;  /* 0x0000000f250672a5 */ /* 0x000fe4000f8e00ff */
[----:B------:R-:W-:Y:S03]  /*7300*/  @!UP0 UISETP.NE.AND UP1, UPT, UR14, 0x1, UPT ;  /* 0x000000010e00888c */ /* 0x000fe6000bf25270 */
[----:B------:R-:W-:Y:S01]  /*7310*/  @!UP0 UMOV UR4, UR9 ;  /* 0x0000000900048c82 */ /* 0x000fe20008000000 */
[----:B---3--:R-:W-:Y:S02]  /*7320*/  @!UP0 UISETP.NE.AND UP2, UPT, UR5, 0x1, UPT ;  /* 0x000000010500888c */ /* 0x008fe4000bf45270 */
[----:B------:R-:W-:Y:S01]  /*7330*/  @!UP0 USHF.R.U32.HI UR4, URZ, UR13, UR4 ;  /* 0x0000000dff048299 */ /* 0x000fe20008011604 */
[----:B------:R-:W-:Y:S02]  /*7340*/  @!UP0 UMOV UR6, UR7 ;  /* 0x0000000700068c82 */ /* 0x000fe40008000000 */
[----:B----4-:R-:W-:Y:S02]  /*7350*/  @!UP0 USHF.R.U32.HI UR6, URZ, UR10, UR6 ;  /* 0x0000000aff068299 */ /* 0x010fe40008011606 */
[----:B------:R-:W-:Y:S02]  /*7360*/  @!UP0 USEL UR7, UR38, UR4, !UP2 ;  /* 0x0000000426078287 */ /* 0x000fe4000d000000 */
[----:B------:R-:W-:Y:S04]  /*7370*/  @!UP0 USEL UR6, UR37, UR6, !UP1 ;  /* 0x0000000625068287 */ /* 0x000fe8000c800000 */
[----:B------:R-:W-:Y:S02]  /*7380*/  @!UP0 UIADD3 UR4, UPT, UPT, -UR7, UR6, URZ ;  /* 0x0000000607048290 */ /* 0x000fe4000fffe1ff */
[----:B------:R-:W-:Y:S02]  /*7390*/  @!UP0 UIADD3 UR6, UPT, UPT, UR7, -UR6, URZ ;  /* 0x8000000607068290 */ /* 0x000fe4000fffe0ff */
[----:B------:R-:W-:Y:S02]  /*73a0*/  @!UP0 UIMAD UR38, UR4, UR5, UR38 ;  /* 0x00000005042682a4 */ /* 0x000fe4000f8e0226 */
[----:B------:R-:W-:Y:S02]  /*73b0*/  @!UP0 UIMAD UR37, UR6, UR14, UR37 ;  /* 0x0000000e062582a4 */ /* 0x000fe4000f8e0225 */
[----:B------:R-:W-:Y:S09]  /*73c0*/  ULOP3.LUT UP0, URZ, UR11, 0x90, URZ, 0xc0, !UPT ;  /* 0x000000900bff7892 */ /* 0x000ff2000f80c0ff */
[----:B------:R-:W-:Y:S05]  /*73d0*/  BRA.U !UP0, `(.L_x_132) ;  /* 0x00000001087c7547 */ /* 0x000fea000b800000 */
[----:B------:R-:W2:Y:S01]  /*73e0*/  LDCU.64 UR8, c[0x4][0x80] ;  /* 0x01001000ff0877ac */ /* 0x000ea20008000a00 */
[----:B------:R-:W-:Y:S01]  /*73f0*/  MOV R2, 0x0 ;  /* 0x0000000000027802 */ /* 0x000fe20000000f00 */
[----:B------:R-:W-:Y:S02]  /*7400*/  HFMA2 R12, -RZ, RZ, 0, 5.9604644775390625e-08 ;  /* 0x00000001ff0c7431 */ /* 0x000fe400000001ff */
[----:B------:R-:W-:Y:S01]  /*7410*/  IMAD.MOV.U32 R8, RZ, RZ, 0x70 ;  /* 0x00000070ff087424 */ /* 0x000fe200078e00ff */
[----:B------:R3:W4:Y:S01]  /*7420*/  LDC.64 R14, c[0x4][R2] ;  /* 0x01000000020e7b82 */ /* 0x0007220000000a00 */
[----:B------:R-:W1:Y:S01]  /*7430*/  LDCU.64 UR6, c[0x4][0x88] ;  /* 0x01001100ff0677ac */ /* 0x000e620008000a00 */
[----:B------:R-:W-:Y:S01]  /*7440*/  IMAD.MOV.U32 R13, RZ, RZ, RZ ;  /* 0x000000ffff0d7224 */ /* 0x000fe200078e00ff */
[----:B------:R-:W1:Y:S01]  /*7450*/  LDCU.64 UR4, c[0x4][0x8] ;  /* 0x01000100ff0477ac */ /* 0x000e620008000a00 */
[----:B--2---:R-:W-:Y:S01]  /*7460*/  MOV R5, UR9 ;  /* 0x0000000900057c02 */ /* 0x004fe20008000f00 */
[----:B------:R-:W-:Y:S01]  /*7470*/  IMAD.U32 R4, RZ, RZ, UR8 ;  /* 0x00000008ff047e24 */ /* 0x000fe2000f8e00ff */
[----:B-1----:R-:W-:Y:S01]  /*7480*/  MOV R7, UR7 ;  /* 0x0000000700077c02 */ /* 0x002fe20008000f00 */
[----:B------:R-:W-:Y:S01]  /*7490*/  IMAD.U32 R6, RZ, RZ, UR6 ;  /* 0x00000006ff067e24 */ /* 0x000fe2000f8e00ff */
[----:B------:R-:W-:Y:S01]  /*74a0*/  MOV R11, UR5 ;  /* 0x00000005000b7c02 */ /* 0x000fe20008000f00 */
[----:B------:R-:W-:Y:S02]  /*74b0*/  IMAD.U32 R10, RZ, RZ, UR4 ;  /* 0x00000004ff0a7e24 */ /* 0x000fe4000f8e00ff */
[----:B------:R-:W-:Y:S07]  /*74c0*/  LEPC R20, `(.L_x_133) ;  /* 0x000000001014794e */ /* 0x000fee0000000000 */
[----:B---345:R-:W-:Y:S05]  /*74d0*/  CALL.ABS.NOINC R14 ;  /* 0x000000000e007343 */ /* 0x038fea0003c00000 */
.L_x_133:
[----:B------:R-:W1:Y:S01]  /*74e0*/  LDCU.64 UR8, c[0x4][0x80] ;  /* 0x01001000ff0877ac */ /* 0x000e620008000a00 */
[----:B------:R-:W2:Y:S01]  /*74f0*/  LDC.64 R2, c[0x4][R2] ;  /* 0x0100000002027b82 */ /* 0x000ea20000000a00 */
[----:B------:R-:W-:Y:S02]  /*7500*/  HFMA2 R12, -RZ, RZ, 0, 5.9604644775390625e-08 ;  /* 0x00000001ff0c7431 */ /* 0x000fe400000001ff */
[----:B------:R-:W-:Y:S02]  /*7510*/  IMAD.MOV.U32 R8, RZ, RZ, 0x70 ;  /* 0x00000070ff087424 */ /* 0x000fe400078e00ff */
[----:B------:R-:W-:Y:S01]  /*7520*/  IMAD.MOV.U32 R13, RZ, RZ, RZ ;  /* 0x000000ffff0d7224 */ /* 0x000fe200078e00ff */
[----:B------:R-:W3:Y:S01]  /*7530*/  LDCU.64 UR6, c[0x4][0x88] ;  /* 0x01001100ff0677ac */ /* 0x000ee20008000a00 */
[----:B------:R-:W4:Y:S01]  /*7540*/  LDCU.64 UR4, c[0x4][0x8] ;  /* 0x01000100ff0477ac */ /* 0x000f220008000a00 */
[----:B-1----:R-:W-:Y:S02]  /*7550*/  MOV R4, UR8 ;  /* 0x0000000800047c02 */ /* 0x002fe40008000f00 */
[----:B------:R-:W-:Y:S02]  /*7560*/  MOV R5, UR9 ;  /* 0x0000000900057c02 */ /* 0x000fe40008000f00 */
[----:B---3--:R-:W-:Y:S01]  /*7570*/  MOV R7, UR7 ;  /* 0x0000000700077c02 */ /* 0x008fe20008000f00 */
[----:B------:R-:W-:Y:S01]  /*7580*/  IMAD.U32 R6, RZ, RZ, UR6 ;  /* 0x00000006ff067e24 */ /* 0x000fe2000f8e00ff */
[----:B----4-:R-:W-:Y:S01]  /*7590*/  MOV R11, UR5 ;  /* 0x00000005000b7c02 */ /* 0x010fe20008000f00 */
[----:B------:R-:W-:Y:S02]  /*75a0*/  IMAD.U32 R10, RZ, RZ, UR4 ;  /* 0x00000004ff0a7e24 */ /* 0x000fe4000f8e00ff */
[----:B------:R-:W-:Y:S07]  /*75b0*/  LEPC R20, `(.L_x_132) ;  /* 0x000000001014794e */ /* 0x000fee0000000000 */
[----:B--2---:R-:W-:Y:S05]  /*75c0*/  CALL.ABS.NOINC R2 ;  /* 0x0000000002007343 */ /* 0x004fea0003c00000 */
.L_x_132:
[----:B------:R-:W-:Y:S02]  /*75d0*/  R2UR UR6, R52 ;  /* 0x00000000340672ca */ /* 0x000fe400000e0000 */
[----:B------:R-:W-:Y:S02]  /*75e0*/  R2UR UR5, R49 ;  /* 0x00000000310572ca */ /* 0x000fe400000e0000 */
[----:B------:R-:W-:Y:S02]  /*75f0*/  R2UR UR4, R48 ;  /* 0x00000000300472ca */ /* 0x000fe400000e0000 */
[----:B------:R-:W-:Y:S02]  /*7600*/  ISETP.NE.U32.AND P4, PT, R42, RZ, PT ;  /* 0x000000ff2a00720c */ /* 0x000fe40003f85070 */
[----:B------:R-:W-:Y:S02]  /*7610*/  ISETP.NE.U32.AND P2, PT, RZ, UR60, PT ;  /* 0x0000003cff007c0c */ /* 0x000fe4000bf45070 */
[----:B------:R-:W-:Y:S02]  /*7620*/  ISETP.NE.AND.EX P4, PT, R43, RZ, PT, P4 ;  /* 0x000000ff2b00720c */ /* 0x000fe40003f85340 */
[----:B------:R-:W-:Y:S01]  /*7630*/  ISETP.NE.AND.EX P2, PT, RZ, UR61, PT, P2 ;  /* 0x0000003dff007c0c */ /* 0x000fe2000bf45320 */
[----:B------:R-:W-:Y:S02]  /*7640*/  UISETP.NE.AND UP2, UPT, UR6, URZ, UPT ;  /* 0x000000ff0600728c */ /* 0x000fe4000bf45270 */
[----:B------:R-:W-:Y:S04]  /*7650*/  UISETP.NE.U32.AND UP0, UPT, UR5, URZ, UPT ;  /* 0x000000ff0500728c */ /* 0x000fe8000bf05070 */
[----:B------:R-:W-:Y:S01]  /*7660*/  UISETP.NE.AND.EX UP1, UPT, UR4, URZ, UPT, UP0 ;  /* 0x000000ff0400728c */ /* 0x000fe2000bf25300 */
[----:B------:R-:W-:Y:S01]  /*7670*/  PLOP3.LUT P1, PT, PT, PT, UP2, 0x80, 0x8 ;  /* 0x000000000008781c */ /* 0x000fe20003f2f028 */
[----:B------:R-:W-:Y:S03]  /*7680*/  UPLOP3.LUT UP0, UPT, UPT, UPT, UPT, 0x40, 0x4 ;  /* 0x000000000004789c */ /* 0x000fe60003f0e870 */
[----:B------:R-:W-:Y:S06]  /*7690*/  @UP2 UPLOP3.LUT UP0, UPT, UPT, UPT, UP1, 0x80, 0x8 ;  /* 0x000000000008289c */ /* 0x000fec0003f0f010 */
[----:B------:R-:W-:Y:S01]  /*76a0*/  PLOP3.LUT P0, PT, PT, PT, UP0, 0x80, 0x8 ;  /* 0x000000000008781c */ /* 0x000fe20003f0f008 */
[----:B------:R-:W-:Y:S01]  /*76b0*/  @!UPT UIADD3 URZ, UPT, UPT, URZ, URZ, URZ ;  /* 0x000000fffffff290 */ /* 0x000fe2000fffe0ff */
[----:B------:R-:W-:Y:S11]  /*76c0*/  BRA.U !UP1, `(.L_x_134) ;  /* 0x0000000109407547 */ /* 0x000ff6000b800000 */
[----:B------:R-:W-:Y:S01]  /*76d0*/  UISETP.NE.U32.AND UP0, UPT, UR60, URZ, UPT ;  /* 0x000000ff3c00728c */ /* 0x000fe2000bf05070 */
[----:B------:R-:W-:Y:S01]  /*76e0*/  R2UR UR6, R49 ;  /* 0x00000000310672ca */ /* 0x000fe200000e0000 */
[----:B------:R-:W2:Y:S01]  /*76f0*/  LDCU.64 UR8, c[0x0][0x358] ;  /* 0x00006b00ff0877ac */ /* 0x000ea20008000a00 */
[----:B------:R-:W-:Y:S02]  /*7700*/  HFMA2 R46, -RZ, RZ, 0, 5.9604644775390625e-08 ;  /* 0x00000001ff2e7431 */ /* 0x000fe400000001ff */
[----:B-1----:R-:W-:Y:S01]  /*7710*/  IMAD.MOV.U32 R0, RZ, RZ, 0x1 ;  /* 0x00000001ff007424 */ /* 0x002fe200078e00ff */
[----:B------:R-:W-:Y:S06]  /*7720*/  UISETP.NE.AND.EX UP0, UPT, UR61, URZ, UPT, UP0 ;  /* 0x000000ff3d00728c */ /* 0x000fec000bf05300 */
[----:B------:R-:W-:Y:S05]  /*7730*/  PLOP3.LUT P3, PT, PT, PT, UP0, 0x80, 0x8 ;  /* 0x000000000008781c */ /* 0x000fea0003f6f008 */
[----:B------:R-:W1:Y:S01]  /*7740*/  @UP0 LDCU.64 UR4, c[0x0][0x888] ;  /* 0x00011100ff0407ac */ /* 0x000e620008000a00 */
[----:B------:R-:W-:Y:S07]  /*7750*/  @UP0 UIMAD UR6, UR36, UR6, URZ ;  /* 0x00000006240602a4 */ /* 0x000fee000f8e02ff */
[----:B------:R-:W-:Y:S01]  /*7760*/  @!P3 PRMT R46, R0, 0x7610, R46 ;  /* 0x00007610002eb816 */ /* 0x000fe2000000002e */
[----:B-1----:R-:W-:Y:S06]  /*7770*/  @UP0 UIMAD.WIDE UR4, UR6, 0x4, UR4 ;  /* 0x00000004060408a5 */ /* 0x002fec000f8e0204 */
[----:B-----5:R-:W-:Y:S02]  /*7780*/  IMAD.U32 R26, RZ, RZ, UR4 ;  /* 0x00000004ff1a7e24 */ /* 0x020fe4000f8e00ff */
[----:B------:R-:W-:Y:S03]  /*7790*/  IMAD.U32 R27, RZ, RZ, UR5 ;  /* 0x00000005ff1b7e24 */ /* 0x000fe6000f8e00ff */
[----:B------:R-:W1:Y:S02]  /*77a0*/  @!UP0 LDCU UR4, c[0x0][0x880] ;  /* 0x00011000ff0487ac */ /* 0x000e640008000800 */
[----:B--2---:R2:W5:Y:S02]  /*77b0*/  @P3 LDG.E R26, desc[UR8][R26.64] ;  /* 0x000000081a1a3981 */ /* 0x004564000c1e1900 */
[----:B-12---:R-:W-:Y:S02]  /*77c0*/  @!P3 MOV R26, UR4 ;  /* 0x00000004001abc02 */ /* 0x006fe40008000f00 */
.L_x_134:
[----:B------:R-:W-:Y:S05]  /*77d0*/  @!P4 BRA `(.L_x_135) ;  /* 0x000000000024c947 */ /* 0x000fea0003800000 */
[----:B------:R-:W-:Y:S01]  /*77e0*/  ISETP.NE.U32.AND P3, PT, R40, RZ, PT ;  /* 0x000000ff2800720c */ /* 0x000fe20003f65070 */
[----:B------:R-:W2:Y:S03]  /*77f0*/  LDCU.64 UR4, c[0x0][0x358] ;  /* 0x00006b00ff0477ac */ /* 0x000ea60008000a00 */
[----:B------:R-:W-:Y:S11]  /*7800*/  ISETP.NE.AND.EX P3, PT, R41, RZ, PT, P3 ;  /* 0x000000ff2900720c */ /* 0x000ff60003f65330 */
[----:B------:R-:W-:Y:S02]  /*7810*/  @!UPT UIADD3 URZ, UPT, UPT, URZ, URZ, URZ ;  /* 0x000000fffffff290 */ /* 0x000fe4000fffe0ff */
[----:B------:R-:W3:Y:S01]  /*7820*/  @P3 LDC.64 R2, c[0x0][0x8a8] ;  /* 0x00022a00ff023b82 */ /* 0x000ee20000000a00 */
[----:B-1----:R-:W-:Y:S04]  /*7830*/  @P3 IMAD R0, R42, UR36, RZ ;  /* 0x000000242a003c24 */ /* 0x002fe8000f8e02ff */
[----:B---3--:R-:W-:Y:S05]  /*7840*/  @P3 IMAD.WIDE R2, R0, 0x4, R2 ;  /* 0x0000000400023825 */ /* 0x008fea00078e0202 */
[----:B--2--5:R2:W5:Y:S02]  /*7850*/  @P3 LDG.E R24, desc[UR4][R2.64] ;  /* 0x0000000402183981 */ /* 0x024564000c1e1900 */
[----:B--2---:R-:W3:Y:S02]  /*7860*/  @!P3 LDC R24, c[0x0][0x8a0] ;  /* 0x00022800ff18bb82 */ /* 0x004ee40000000800 */
.L_x_135:
[----:B-----5:R-:W-:Y:S01]  /*7870*/  FSETP.NEU.AND P3, PT, R26, RZ, PT ;  /* 0x000000ff1a00720b */ /* 0x020fe20003f6d000 */
[----:B------:R-:W-:Y:S01]  /*7880*/  ULOP3.LUT UR4, UR54, 0x1, URZ, 0x3c, !UPT ;  /* 0x0000000136047892 */ /* 0x000fe2000f8e3cff */
[----:B------:R-:W-:Y:S01]  /*7890*/  SEL R4, RZ, 0xffffffff, P2 ;  /* 0xffffffffff047807 */ /* 0x000fe20001000000 */
[----:B------:R-:W-:Y:S01]  /*78a0*/  IMAD.U32 R62, RZ, RZ, UR47 ;  /* 0x0000002fff3e7e24 */ /* 0x000fe2000f8e00ff */
[----:B------:R-:W-:Y:S01]  /*78b0*/  @P1 LOP3.LUT P2, RZ, R46, 0xff, RZ, 0xc0, !PT ;  /* 0x000000ff2eff1812 */ /* 0x000fe2000784c0ff */
[----:B------:R-:W-:Y:S01]  /*78c0*/  IMAD.SHL.U32 R64, R44, 0x2, RZ ;  /* 0x000000022c407824 */ /* 0x000fe200078e00ff */
[----:B-1----:R-:W-:Y:S01]  /*78d0*/  @P1 SEL R0, RZ, 0xffffffff, P3 ;  /* 0xffffffffff001807 */ /* 0x002fe20001800000 */
[----:B------:R-:W-:Y:S01]  /*78e0*/  IMAD.U32 R66, RZ, RZ, UR4 ;  /* 0x00000004ff427e24 */ /* 0x000fe2000f8e00ff */
[----:B------:R-:W-:Y:S01]  /*78f0*/  LEA R53, R22, UR45, 0x3 ;  /* 0x0000002d16357c11 */ /* 0x000fe2000f8e18ff */
[----:B------:R-:W-:Y:S01]  /*7900*/  IMAD.SHL.U32 R62, R62, 0x1000, RZ ;  /* 0x000010003e3e7824 */ /* 0x000fe200078e00ff */
[----:B------:R-:W-:Y:S01]  /*7910*/  @P0 SEL R0, R4, R0, !P2 ;  /* 0x0000000004000207 */ /* 0x000fe20005000000 */
[----:B------:R-:W-:Y:S01]  /*7920*/  BSSY B1, `(.L_x_136) ;  /* 0x0000035000017945 */ /* 0x000fe20003800000 */
[----:B------:R-:W-:Y:S01]  /*7930*/  PLOP3.LUT P2, PT, PT, PT, UP1, 0x80, 0x8 ;  /* 0x000000000008781c */ /* 0x000fe20003f4f018 */
[----:B------:R-:W-:Y:S01]  /*7940*/  IMAD.MOV.U32 R65, RZ, RZ, 0x1 ;  /* 0x00000001ff417424 */ /* 0x000fe200078e00ff */
[----:B------:R-:W-:Y:S01]  /*7950*/  @P1 LOP3.LUT R0, R0, 0x1, RZ, 0xc0, !PT ;  /* 0x0000000100001812 */ /* 0x000fe200078ec0ff */
[----:B------:R-:W-:Y:S01]  /*7960*/  IMAD R25, R22, 0x20, R23 ;  /* 0x0000002016197824 */ /* 0x000fe200078e0217 */
[----:B------:R-:W-:Y:S01]  /*7970*/  LOP3.LUT P4, R54, R46, 0xff, RZ, 0xc0, !PT ;  /* 0x000000ff2e367812 */ /* 0x000fe2000788c0ff */
[----:B------:R-:W-:Y:S01]  /*7980*/  IMAD.U32 R63, RZ, RZ, UR47 ;  /* 0x0000002fff3f7e24 */ /* 0x000fe2000f8e00ff */
[----:B------:R-:W-:Y:S01]  /*7990*/  ISETP.NE.U32.OR P6, PT, R0, 0x1, !P1 ;  /* 0x000000010000780c */ /* 0x000fe20004fc5470 */
[----:B------:R-:W-:Y:S01]  /*79a0*/  IMAD.U32 R0, RZ, RZ, UR47 ;  /* 0x0000002fff007e24 */ /* 0x000fe2000f8e00ff */
[----:B------:R-:W-:Y:S02]  /*79b0*/  SEL R3, RZ, 0xffffffff, P3 ;  /* 0xffffffffff037807 */ /* 0x000fe40001800000 */
[----:B------:R-:W-:Y:S02]  /*79c0*/  CS2R R38, SRZ ;  /* 0x0000000000267805 */ /* 0x000fe4000001ff00 */
[----:B------:R-:W-:Y:S02]  /*79d0*/  P2R R60, PR, RZ, 0x40 ;  /* 0x00000040ff3c7803 */ /* 0x000fe40000000000 */
[----:B------:R-:W-:Y:S02]  /*79e0*/  CS2R R36, SRZ ;  /* 0x0000000000247805 */ /* 0x000fe4000001ff00 */
[----:B------:R-:W-:Y:S02]  /*79f0*/  LEA R0, R0, UR45, 0x3 ;  /* 0x0000002d00007c11 */ /* 0x000fe4000f8e18ff */
[----:B------:R-:W-:Y:S02]  /*7a00*/  CS2R R30, SRZ ;  /* 0x00000000001e7805 */ /* 0x000fe4000001ff00 */
[----:B------:R-:W-:Y:S02]  /*7a10*/  @P2 SEL R3, R4, R3, !P4 ;  /* 0x0000000304032207 */ /* 0x000fe40006000000 */
[----:B------:R-:W-:Y:S02]  /*7a20*/  CS2R R28, SRZ ;  /* 0x00000000001c7805 */ /* 0x000fe4000001ff00 */
[----:B------:R-:W-:Y:S02]  /*7a30*/  IADD3 R27, PT, PT, R62, UR45, R64 ;  /* 0x0000002d3e1b7c10 */ /* 0x000fe4000fffe040 */
[----:B------:R-:W-:Y:S02]  /*7a40*/  LOP3.LUT R3, R3, 0x1, RZ, 0xc0, !PT ;  /* 0x0000000103037812 */ /* 0x000fe400078ec0ff */
[----:B------:R-:W-:Y:S02]  /*7a50*/  @P6 SHF.L.U32 R2, R66, 0x1f, RZ ;  /* 0x0000001f42026819 */ /* 0x000fe400000006ff */
[----:B------:R-:W-:Y:S02]  /*7a60*/  ISETP.NE.U32.AND P5, PT, R3, 0x1, PT ;  /* 0x000000010300780c */ /* 0x000fe40003fa5070 */
[----:B------:R1:W2:Y:S02]  /*7a70*/  @P6 SYNCS.PHASECHK.TRANS64.TRYWAIT P1, [R0+URZ+0x230], R2 ;  /* 0x00023002000065a7 */ /* 0x0002a400080211ff */
[----:B------:R-:W-:Y:S02]  /*7a80*/  P2R R67, PR, RZ, 0x20 ;  /* 0x00000020ff437803 */ /* 0x000fe40000000000 */
[----:B-1----:R-:W-:Y:S04]  /*7a90*/  SHF.L.U32 R2, R57, 0x1f, RZ ;  /* 0x0000001f39027819 */ /* 0x002fe800000006ff */
[----:B------:R1:W4:Y:S01]  /*7aa0*/  SYNCS.PHASECHK.TRANS64.TRYWAIT P0, [R53+URZ+0x290], R2 ;  /* 0x00029002350075a7 */ /* 0x00032200080011ff */
[----:B--2---:R-:W-:Y:S01]  /*7ab0*/  @P6 SEL R65, RZ, 0x1, !P1 ;  /* 0x00000001ff416807 */ /* 0x004fe20004800000 */
[----:B-1----:R-:W-:Y:S06]  /*7ac0*/  @!P6 BRA `(.L_x_137) ;  /* 0x000000000068e947 */ /* 0x002fec0003800000 */
[----:B------:R-:W-:Y:S01]  /*7ad0*/  LOP3.LUT P6, RZ, R45, 0x40, RZ, 0xc0, !PT ;  /* 0x000000402dff7812 */ /* 0x000fe200078cc0ff */
[----:B------:R-:W-:Y:S01]  /*7ae0*/  VIADD R3, R27, 0x400 ;  /* 0x000004001b037836 */ /* 0x000fe20000000000 */
[----:B------:R-:W-:Y:S01]  /*7af0*/  ISETP.NE.AND P2, PT, R65, RZ, PT ;  /* 0x000000ff4100720c */ /* 0x000fe20003f45270 */
[----:B------:R-:W-:Y:S01]  /*7b00*/  BSSY B0, `(.L_x_138) ;  /* 0x000000d000007945 */ /* 0x000fe20003800000 */
[----:B------:R-:W-:Y:S01]  /*7b10*/  PLOP3.LUT P1, PT, PT, PT, PT, 0x8, 0x80 ;  /* 0x000000000080781c */ /* 0x000fe20003f2e170 */
[----:B------:R-:W-:Y:S01]  /*7b20*/  @P5 VIADD R4, R27, 0x410 ;  /* 0x000004101b045836 */ /* 0x000fe20000000000 */
[----:B------:R-:W-:Y:S02]  /*7b30*/  @P5 PLOP3.LUT P1, PT, P6, PT, PT, 0x80, 0x8 ;  /* 0x000000000008581c */ /* 0x000fe4000372f070 */
[----:B------:R-:W-:Y:S02]  /*7b40*/  CS2R R38, SRZ ;  /* 0x0000000000267805 */ /* 0x000fe4000001ff00 */
[----:B------:R-:W-:Y:S02]  /*7b50*/  CS2R R36, SRZ ;  /* 0x0000000000247805 */ /* 0x000fe4000001ff00 */
[----:B------:R-:W-:Y:S02]  /*7b60*/  CS2R R30, SRZ ;  /* 0x00000000001e7805 */ /* 0x000fe4000001ff00 */
[----:B------:R-:W-:Y:S05]  /*7b70*/  CS2R R28, SRZ ;  /* 0x00000000001c7805 */ /* 0x000fea000001ff00 */
[----:B------:R-:W-:Y:S01]  /*7b80*/  @P1 VIADD R4, R3, 0xfffffff0 ;  /* 0xfffffff003041836 */ /* 0x000fe20000000000 */
[----:B------:R-:W-:Y:S06]  /*7b90*/  @P2 BRA `(.L_x_139) ;  /* 0x00000000000c2947 */ /* 0x000fec0003800000 */
[----:B------:R-:W-:Y:S04]  /*7ba0*/  SHF.L.U32 R3, R66, 0x1f, RZ ;  /* 0x0000001f42037819 */ /* 0x000fe800000006ff */
[----:B------:R-:W1:Y:S02]  /*7bb0*/  SYNCS.PHASECHK.TRANS64.TRYWAIT P1, [R0+URZ+0x230], R3 ;  /* 0x00023003000075a7 */ /* 0x000e6400080211ff */
[----:B-1----:R-:W-:Y:S05]  /*7bc0*/  @!P1 BRA `(.L_x_140) ;  /* 0x0000002800f09947 */ /* 0x002fea0003800000 */
.L_x_139:
[----:B------:R-:W-:Y:S05]  /*7bd0*/  BSYNC B0 ;  /* 0x0000000000007941 */ /* 0x000fea0003800000 */
.L_x_138:
[----:B------:R-:W-:Y:S01]  /*7be0*/  UIADD3 UR4, UPT, UPT, UR47, 0x1, URZ ;  /* 0x000000012f047890 */ /* 0x000fe2000fffe0ff */
[----:B------:R-:W-:Y:S03]  /*7bf0*/  ISETP.NE.AND P1, PT, R67, RZ, PT ;  /* 0x000000ff4300720c */ /* 0x000fe60003f25270 */
[----:B------:R-:W-:Y:S04]  /*7c00*/  UISETP.NE.AND UP0, UPT, UR4, 0x3, UPT ;  /* 0x000000030400788c */ /* 0x000fe8000bf05270 */
[----:B------:R-:W-:Y:S02]  /*7c10*/  USEL UR5, URZ, 0x1, UP0 ;  /* 0x00000001ff057887 */ /* 0x000fe40008000000 */
[----:B------:R-:W-:Y:S04]  /*7c20*/  USEL UR4, UR4, URZ, UP0 ;  /* 0x000000ff04047287 */ /* 0x000fe80008000000 */
[----:B------:R2:W1:Y:S01]  /*7c30*/  @P1 LDS.128 R36, [R4] ;  /* 0x0000000004241984 */ /* 0x0004620000000c00 */
[----:B------:R-:W-:Y:S01]  /*7c40*/  LOP3.LUT R66, R66, UR5, RZ, 0x3c, !PT ;  /* 0x0000000542427c12 */ /* 0x000fe2000f8e3cff */
[----:B------:R-:W-:Y:S02]  /*7c50*/  IMAD.U32 R63, RZ, RZ, UR4 ;  /* 0x00000004ff3f7e24 */ /* 0x000fe4000f8e00ff */
[----:B------:R2:W1:Y:S04]  /*7c60*/  @P1 LDS.128 R28, [R27+0x400] ;  /* 0x000400001b1c1984 */ /* 0x0004680000000c00 */
.L_x_137:
[----:B------:R-:W-:Y:S05]  /*7c70*/  BSYNC B1 ;  /* 0x0000000000017941 */ /* 0x000fea0003800000 */
.L_x_136:
[----:B-1----:R-:W-:Y:S04]  /*7c80*/  SHF.R.U32.HI R0, RZ, 0x15, R25 ;  /* 0x00000015ff007819 */ /* 0x002fe80000011619 */
[----:B------:R-:W-:Y:S01]  /*7c90*/  LOP3.LUT P1, RZ, R0, 0x3, R47, 0x48, !PT ;  /* 0x0000000300ff7812 */ /* 0x000fe2000782482f */
[----:B------:R-:W-:Y:S01]  /*7ca0*/  @!UPT UIADD3 URZ, UPT, UPT, URZ, URZ, URZ ;  /* 0x000000fffffff290 */ /* 0x000fe2000fffe0ff */
[----:B----4-:R-:W-:Y:S11]  /*7cb0*/  @P0 BRA `(.L_x_141) ;  /* 0x0000000000080947 */ /* 0x010ff60003800000 */
[----:B------:R-:W1:Y:S02]  /*7cc0*/  SYNCS.PHASECHK.TRANS64.TRYWAIT P0, [R53+URZ+0x290], R2 ;  /* 0x00029002350075a7 */ /* 0x000e6400080011ff */
[----:B-1----:R-:W-:Y:S05]  /*7cd0*/  @!P0 BRA `(.L_x_142) ;  /* 0x0000002800c08947 */ /* 0x002fea0003800000 */
.L_x_141:
[----:B------:R-:W-:Y:S05]  /*7ce0*/  @!P1 BRA `(.L_x_143) ;  /* 0x0000000000409947 */ /* 0x000fea0003800000 */
[----:B------:R-:W4:Y:S01]  /*7cf0*/  LDCU.64 UR8, c[0x4][0x70] ;  /* 0x01000e00ff0877ac */ /* 0x000f220008000a00 */
[----:B------:R-:W-:Y:S01]  /*7d00*/  MOV R3, 0x0 ;  /* 0x0000000000037802 */ /* 0x000fe20000000f00 */
[----:B------:R-:W-:Y:S02]  /*7d10*/  HFMA2 R12, -RZ, RZ, 0, 5.9604644775390625e-08 ;  /* 0x00000001ff0c7431 */ /* 0x000fe400000001ff */
[----:B------:R-:W-:Y:S02]  /*7d20*/  IMAD.MOV.U32 R8, RZ, RZ, 0x192 ;  /* 0x00000192ff087424 */ /* 0x000fe400078e00ff */
[----:B------:R-:W-:Y:S01]  /*7d30*/  IMAD.MOV.U32 R13, RZ, RZ, RZ ;  /* 0x000000ffff0d7224 */ /* 0x000fe200078e00ff */
[----:B------:R-:W5:Y:S01]  /*7d40*/  LDCU.64 UR6, c[0x4][0x78] ;  /* 0x01000f00ff0677ac */ /* 0x000f620008000a00 */
[----:B-1----:R-:W1:Y:S01]  /*7d50*/  LDC.64 R2, c[0x4][R3] ;  /* 0x0100000003027b82 */ /* 0x002e620000000a00 */
[----:B------:R-:W3:Y:S01]  /*7d60*/  LDCU.64 UR4, c[0x4][0x10] ;  /* 0x01000200ff0477ac */ /* 0x000ee20008000a00 */
[----:B----4-:R-:W-:Y:S01]  /*7d70*/  MOV R5, UR9 ;  /* 0x0000000900057c02 */ /* 0x010fe20008000f00 */
[----:B--2---:R-:W-:Y:S01]  /*7d80*/  IMAD.U32 R4, RZ, RZ, UR8 ;  /* 0x00000008ff047e24 */ /* 0x004fe2000f8e00ff */
[----:B-----5:R-:W-:Y:S01]  /*7d90*/  MOV R7, UR7 ;  /* 0x0000000700077c02 */ /* 0x020fe20008000f00 */
[----:B------:R-:W-:Y:S01]  /*7da0*/  IMAD.U32 R6, RZ, RZ, UR6 ;  /* 0x00000006ff067e24 */ /* 0x000fe2000f8e00ff */
[----:B---3--:R-:W-:Y:S01]  /*7db0*/  MOV R11, UR5 ;  /* 0x00000005000b7c02 */ /* 0x008fe20008000f00 */
[----:B------:R-:W-:Y:S02]  /*7dc0*/  IMAD.U32 R10, RZ, RZ, UR4 ;  /* 0x00000004ff0a7e24 */ /* 0x000fe4000f8e00ff */
[----:B------:R-:W-:Y:S07]  /*7dd0*/  LEPC R20, `(.L_x_143) ;  /* 0x000000001014794e */ /* 0x000fee0000000000 */
[----:B-1----:R-:W-:Y:S05]  /*7de0*/  CALL.ABS.NOINC R2 ;  /* 0x0000000002007343 */ /* 0x002fea0003c00000 */
.L_x_143:
[----:B------:R-:W-:Y:S05]  /*7df0*/  WARPSYNC.ALL ;  /* 0x0000000000007948 */ /* 0x000fea0003800000 */
[----:B------:R-:W-:Y:S01]  /*7e00*/  R2UR UR4, R25 ;  /* 0x00000000190472ca */ /* 0x000fe200000e0000 */
[--C-:B------:R-:W-:Y:S01]  /*7e10*/  HADD2.F32 R3, -RZ, R28.reuse.H0_H0 ;  /* 0x2000001cff037230 */ /* 0x100fe20000004100 */
[----:B------:R-:W-:Y:S01]  /*7e20*/  MOV R61, 0x10 ;  /* 0x00000010003d7802 */ /* 0x000fe20000000f00 */
[--C-:B------:R-:W-:Y:S01]  /*7e30*/  HADD2.F32 R20, -RZ, R29.reuse.H0_H0 ;  /* 0x2000001dff147230 */ /* 0x100fe20000004100 */
[----:B------:R-:W-:Y:S01]  /*7e40*/  LOP3.LUT P6, RZ, R45, 0x40, RZ, 0xc0, !PT ;  /* 0x000000402dff7812 */ /* 0x000fe200078cc0ff */
[----:B------:R-:W-:Y:S01]  /*7e50*/  HADD2.F32 R21, -RZ, R29.H1_H1 ;  /* 0x3000001dff157230 */ /* 0x000fe20000004100 */
[----:B------:R-:W-:Y:S01]  /*7e60*/  ISETP.NE.AND P0, PT, R58, RZ, PT ;  /* 0x000000ff3a00720c */ /* 0x000fe20003f05270 */
[----:B------:R-:W-:Y:S01]  /*7e70*/  BSSY.RECONVERGENT B0, `(.L_x_144) ;  /* 0x0000051000007945 */ /* 0x000fe20003800200 */
[----:B------:R-:W-:Y:S05]  /*7e80*/  SEL R61, R61, 0xfffffff0, !P6 ;  /* 0xfffffff03d3d7807 */ /* 0x000fea0007000000 */
[----:B--2---:R-:W3:Y:S02]  /*7e90*/  LDTM.x16 R4, tmem[UR4] ;  /* 0x00000004000479ee */ /* 0x004ee40008240000 */
[C---:B---3--:R-:W-:Y:S01]  /*7ea0*/  FMUL R0, R24.reuse, R4 ;  /* 0x0000000418007220 */ /* 0x048fe20000400000 */
[----:B------:R-:W-:Y:S02]  /*7eb0*/  HADD2.F32 R4, -RZ, R28.H1_H1 ;  /* 0x3000001cff047230 */ /* 0x000fe40000004100 */
[C---:B-1----:R-:W-:Y:S01]  /*7ec0*/  FMUL R2, R24.reuse, R5 ;  /* 0x0000000518027220 */ /* 0x042fe20000400000 */
[----:B------:R-:W-:Y:S01]  /*7ed0*/  FMUL R7, R24, R7 ;  /* 0x0000000718077220 */ /* 0x000fe20000400000 */
[----:B------:R-:W-:Y:S01]  /*7ee0*/  FFMA R0, R26, R3, R0 ;  /* 0x000000031a007223 */ /* 0x000fe20000000000 */
[----:B------:R-:W-:Y:S01]  /*7ef0*/  FMUL R3, R24, R6 ;  /* 0x0000000618037220 */ /* 0x000fe20000400000 */
[----:B------:R-:W-:Y:S01]  /*7f00*/  FFMA R2, R26, R4, R2 ;  /* 0x000000041a027223 */ /* 0x000fe20000000002 */
[C---:B------:R-:W-:Y:S01]  /*7f10*/  FMUL R4, R24.reuse, R8 ;  /* 0x0000000818047220 */ /* 0x040fe20000400000 */
[C---:B------:R-:W-:Y:S01]  /*7f20*/  FMUL R8, R24.reuse, R12 ;  /* 0x0000000c18087220 */ /* 0x040fe20000400000 */
[----:B------:R-:W-:Y:S01]  /*7f30*/  FMUL R12, R24, R16 ;  /* 0x00000010180c7220 */ /* 0x000fe20000400000 */
[--C-:B------:R-:W-:Y:S01]  /*7f40*/  HADD2.F32 R16, -RZ, R30.reuse.H0_H0 ;  /* 0x2000001eff107230 */ /* 0x100fe20000004100 */
[----:B------:R-:W-:Y:S01]  /*7f50*/  F2FP.F16.F32.PACK_AB R32, R2, R0 ;  /* 0x000000000220723e */ /* 0x000fe200000000ff */
[----:B------:R-:W-:Y:S02]  /*7f60*/  HADD2.F32 R0, -RZ, R30.H1_H1 ;  /* 0x3000001eff007230 */ /* 0x000fe40000004100 */
[----:B------:R-:W-:Y:S01]  /*7f70*/  FMUL R5, R24, R9 ;  /* 0x0000000918057220 */ /* 0x000fe20000400000 */
[C---:B------:R-:W-:Y:S01]  /*7f80*/  FFMA R3, R26.reuse, R20, R3 ;  /* 0x000000141a037223 */ /* 0x040fe20000000003 */
[C---:B------:R-:W-:Y:S01]  /*7f90*/  FFMA R7, R26.reuse, R21, R7 ;  /* 0x000000151a077223 */ /* 0x040fe20000000007 */
[--C-:B------:R-:W-:Y:S02]  /*7fa0*/  HADD2.F32 R2, -RZ, R31.reuse.H0_H0 ;  /* 0x2000001fff027230 */ /* 0x100fe40000004100 */
[----:B------:R-:W-:Y:S01]  /*7fb0*/  FFMA R4, R26, R16, R4 ;  /* 0x000000101a047223 */ /* 0x000fe20000000004 */
[----:B------:R-:W-:Y:S01]  /*7fc0*/  FMUL R6, R24, R10 ;  /* 0x0000000a18067220 */ /* 0x000fe20000400000 */
[----:B------:R-:W-:Y:S01]  /*7fd0*/  FFMA R5, R26, R0, R5 ;  /* 0x000000001a057223 */ /* 0x000fe20000000005 */
[----:B------:R-:W-:Y:S02]  /*7fe0*/  HADD2.F32 R16, -RZ, R31.H1_H1 ;  /* 0x3000001fff107230 */ /* 0x000fe40000004100 */
[----:B------:R-:W-:Y:S01]  /*7ff0*/  FMUL R11, R24, R11 ;  /* 0x0000000b180b7220 */ /* 0x000fe20000400000 */
[--C-:B------:R-:W-:Y:S02]  /*8000*/  HADD2.F32 R0, -RZ, R36.reuse.H0_H0 ;  /* 0x20000024ff007230 */ /* 0x100fe40000004100 */
[C---:B------:R-:W-:Y:S01]  /*8010*/  FFMA R6, R26.reuse, R2, R6 ;  /* 0x000000021a067223 */ /* 0x040fe20000000006 */
[----:B------:R-:W-:Y:S01]  /*8020*/  F2FP.F16.F32.PACK_AB R33, R7, R3 ;  /* 0x000000030721723e */ /* 0x000fe200000000ff */
[----:B------:R-:W-:Y:S02]  /*8030*/  HADD2.F32 R2, -RZ, R36.H1_H1 ;  /* 0x30000024ff027230 */ /* 0x000fe40000004100 */
[----:B------:R-:W-:Y:S01]  /*8040*/  FFMA R11, R26, R16, R11 ;  /* 0x000000101a0b7223 */ /* 0x000fe2000000000b */
[----:B------:R-:W-:Y:S01]  /*8050*/  FMUL R9, R24, R13 ;  /* 0x0000000d18097220 */ /* 0x000fe20000400000 */
[--C-:B------:R-:W-:Y:S02]  /*8060*/  HADD2.F32 R3, -RZ, R37.reuse.H0_H0 ;  /* 0x20000025ff037230 */ /* 0x100fe40000004100 */
[----:B------:R-:W-:Y:S01]  /*8070*/  FFMA R8, R26, R0, R8 ;  /* 0x000000001a087223 */ /* 0x000fe20000000008 */
[C---:B------:R-:W-:Y:S01]  /*8080*/  FMUL R10, R24.reuse, R14 ;  /* 0x0000000e180a7220 */ /* 0x040fe20000400000 */
[----:B------:R-:W-:Y:S02]  /*8090*/  HADD2.F32 R0, -RZ, R37.H1_H1 ;  /* 0x30000025ff007230 */ /* 0x000fe40000004100 */
[----:B------:R-:W-:Y:S01]  /*80a0*/  FMUL R15, R24, R15 ;  /* 0x0000000f180f7220 */ /* 0x000fe20000400000 */
[C---:B------:R-:W-:Y:S01]  /*80b0*/  FFMA R9, R26.reuse, R2, R9 ;  /* 0x000000021a097223 */ /* 0x040fe20000000009 */
[C---:B------:R-:W-:Y:S01]  /*80c0*/  FFMA R10, R26.reuse, R3, R10 ;  /* 0x000000031a0a7223 */ /* 0x040fe2000000000a */
[--C-:B------:R-:W-:Y:S01]  /*80d0*/  HADD2.F32 R2, -RZ, R38.reuse.H0_H0 ;  /* 0x20000026ff027230 */ /* 0x100fe20000004100 */
[----:B------:R-:W-:Y:S01]  /*80e0*/  F2FP.F16.F32.PACK_AB R34, R5, R4 ;  /* 0x000000040522723e */ /* 0x000fe200000000ff */
[----:B------:R-:W-:Y:S02]  /*80f0*/  HADD2.F32 R3, -RZ, R38.H1_H1 ;  /* 0x30000026ff037230 */ /* 0x000fe40000004100 */
[----:B------:R-:W-:Y:S01]  /*8100*/  FFMA R15, R26, R0, R15 ;  /* 0x000000001a0f7223 */ /* 0x000fe2000000000f */
[C---:B------:R-:W-:Y:S01]  /*8110*/  FMUL R13, R24.reuse, R17 ;  /* 0x00000011180d7220 */ /* 0x040fe20000400000 */
[--C-:B------:R-:W-:Y:S02]  /*8120*/  HADD2.F32 R4, -RZ, R39.reuse.H0_H0 ;  /* 0x20000027ff047230 */ /* 0x100fe40000004100 */
[C---:B------:R-:W-:Y:S01]  /*8130*/  FMUL R14, R24.reuse, R18 ;  /* 0x00000012180e7220 */ /* 0x040fe20000400000 */
[----:B------:R-:W-:Y:S02]  /*8140*/  HADD2.F32 R0, -RZ, R39.H1_H1 ;  /* 0x30000027ff007230 */ /* 0x000fe40000004100 */
[----:B------:R-:W-:Y:S01]  /*8150*/  FMUL R19, R24, R19 ;  /* 0x0000001318137220 */ /* 0x000fe20000400000 */
[----:B------:R-:W-:Y:S01]  /*8160*/  F2FP.F16.F32.PACK_AB R35, R11, R6 ;  /* 0x000000060b23723e */ /* 0x000fe200000000ff */
[C---:B------:R-:W-:Y:S01]  /*8170*/  FFMA R12, R26.reuse, R2, R12 ;  /* 0x000000021a0c7223 */ /* 0x040fe2000000000c */
[C---:B------:R-:W-:Y:S01]  /*8180*/  FFMA R13, R26.reuse, R3, R13 ;  /* 0x000000031a0d7223 */ /* 0x040fe2000000000d */
[C---:B------:R-:W-:Y:S01]  /*8190*/  FFMA R14, R26.reuse, R4, R14 ;  /* 0x000000041a0e7223 */ /* 0x040fe2000000000e */
[----:B------:R-:W-:Y:S01]  /*81a0*/  FFMA R19, R26, R0, R19 ;  /* 0x000000001a137223 */ /* 0x000fe20000000013 */
[----:B------:R1:W-:Y:S01]  /*81b0*/  STS.128 [R27+0x400], R32 ;  /* 0x000400201b007388 */ /* 0x0003e20000000c00 */
[----:B------:R-:W-:Y:S02]  /*81c0*/  F2FP.F16.F32.PACK_AB R8, R9, R8 ;  /* 0x000000080908723e */ /* 0x000fe400000000ff */
[----:B------:R-:W-:Y:S02]  /*81d0*/  F2FP.F16.F32.PACK_AB R9, R15, R10 ;  /* 0x0000000a0f09723e */ /* 0x000fe400000000ff */
[----:B------:R-:W-:Y:S02]  /*81e0*/  F2FP.F16.F32.PACK_AB R10, R13, R12 ;  /* 0x0000000c0d0a723e */ /* 0x000fe400000000ff */
[----:B------:R-:W-:Y:S02]  /*81f0*/  F2FP.F16.F32.PACK_AB R11, R19, R14 ;  /* 0x0000000e130b723e */ /* 0x000fe400000000ff */
[----:B------:R-:W-:Y:S05]  /*8200*/  IADD3 R0, PT, PT, R27, R61, RZ ;  /* 0x0000003d1b007210 */ /* 0x000fea0007ffe0ff */
[----:B------:R1:W-:Y:S01]  /*8210*/  STS.128 [R0+0x400], R8 ;  /* 0x0004000800007388 */ /* 0x0003e20000000c00 */
[----:B------:R-:W-:Y:S01]  /*8220*/  @!PT LDS RZ, [RZ] ;  /* 0x00000000fffff984 */ /* 0x000fe20000000800 */
[----:B------:R-:W-:Y:S01]  /*8230*/  @!PT LDS RZ, [RZ] ;  /* 0x00000000fffff984 */ /* 0x000fe20000000800 */
[----:B------:R-:W-:Y:S01]  /*8240*/  @!PT LDS RZ, [RZ] ;  /* 0x00000000fffff984 */ /* 0x000fe20000000800 */
[----:B------:R-:W-:Y:S01]  /*8250*/  @!PT LDS RZ, [RZ] ;  /* 0x00000000fffff984 */ /* 0x000fe20000000800 */
[----:B------:R2:W-:Y:S07]  /*8260*/  MEMBAR.ALL.CTA ;  /* 0x0000000000007992 */ /* 0x0005ee0000008000 */
[----:B--2---:R-:W2:Y:S02]  /*8270*/  FENCE.VIEW.ASYNC.S ;  /* 0x00000000000073c6 */ /* 0x004ea40000000000 */
[----:B--2---:R-:W-:Y:S06]  /*8280*/  BAR.SYNC.DEFER_BLOCKING 0x1, 0x80 ;  /* 0x0042000000007b1d */ /* 0x004fec0000010000 */
[----:B------:R-:W-:Y:S05]  /*8290*/  @P0 BRA `(.L_x_145) ;  /* 0x0000000000380947 */ /* 0x000fea0003800000 */
[----:B------:R-:W2:Y:S01]  /*82a0*/  LDCU.64 UR6, c[0x0][0x348] ;  /* 0x00006900ff0677ac */ /* 0x000ea20008000a00 */
[----:B------:R-:W-:Y:S01]  /*82b0*/  R2UR UR5, R62 ;  /* 0x000000003e0572ca */ /* 0x000fe200000e0000 */
[----:B------:R-:W-:Y:S01]  /*82c0*/  UMOV UR51, UR36 ;  /* 0x0000002400337c82 */ /* 0x000fe20008000000 */
[----:B------:R-:W-:Y:S01]  /*82d0*/  UIADD3 UR9, UPT, UPT, UR49, 0x20, URZ ;  /* 0x0000002031097890 */ /* 0x000fe2000fffe0ff */
[----:B------:R-:W-:Y:S01]  /*82e0*/  UMOV UR10, UR50 ;  /* 0x00000032000a7c82 */ /* 0x000fe20008000000 */
[----:B------:R-:W-:Y:S09]  /*82f0*/  UMOV UR11, UR36 ;  /* 0x00000024000b7c82 */ /* 0x000ff20008000000 */
[----:B------:R-:W-:Y:S02]  /*8300*/  UIADD3 UR5, UPT, UPT, UR45, UR5, URZ ;  /* 0x000000052d057290 */ /* 0x000fe4000fffe0ff */
[----:B--2---:R-:W-:Y:S02]  /*8310*/  UIADD3 UR4, UP0, UPT, UR6, 0x680, URZ ;  /* 0x0000068006047890 */ /* 0x004fe4000ff1e0ff */
[----:B------:R-:W-:Y:S02]  /*8320*/  UIADD3 UR48, UPT, UPT, UR5, 0x400, URZ ;  /* 0x0000040005307890 */ /* 0x000fe4000fffe0ff */
[----:B------:R-:W-:Y:S02]  /*8330*/  UIADD3 UR8, UPT, UPT, UR5, 0xc00, URZ ;  /* 0x00000c0005087890 */ /* 0x000fe4000fffe0ff */
[----:B------:R-:W-:Y:S09]  /*8340*/  UIADD3.X UR5, UPT, UPT, URZ, UR7, URZ, UP0, !UPT ;  /* 0x00000007ff057290 */ /* 0x000ff200087fe4ff */
[----:B------:R2:W-:Y:S01]  /*8350*/  UTMASTG.3D [UR48], [UR4] ;  /* 0x00000030040073b5 */ /* 0x0005e20008010000 */
[----:B------:R2:W-:Y:S02]  /*8360*/  UTMASTG.3D [UR8], [UR4] ;  /* 0x00000008040073b5 */ /* 0x0005e40008010000 */
[----:B--2---:R0:W-:Y:S02]  /*8370*/  UTMACMDFLUSH ;  /* 0x00000000000079b7 */ /* 0x0041e40000000000 */
.L_x_145:
[----:B------:R-:W-:Y:S05]  /*8380*/  BSYNC.RECONVERGENT B0 ;  /* 0x0000000000007941 */ /* 0x000fea0003800200 */
.L_x_144:
[----:B------:R-:W-:Y:S01]  /*8390*/  UIADD3 UR46, UPT, UPT, UR47, 0x1, URZ ;  /* 0x000000012f2e7890 */ /* 0x000fe2000fffe0ff */
[----:B------:R-:W-:Y:S03]  /*83a0*/  BSSY.RECONVERGENT B0, `(.L_x_146) ;  /* 0x0000005000007945 */ /* 0x000fe60003800200 */
[----:B------:R-:W-:Y:S04]  /*83b0*/  UISETP.NE.AND UP0, UPT, UR46, 0x3, UPT ;  /* 0x000000032e00788c */ /* 0x000fe8000bf05270 */
[----:B------:R-:W-:Y:S01]  /*83c0*/  USEL UR44, UR46, URZ, UP0 ;  /* 0x000000ff2e2c7287 */ /* 0x000fe20008000000 */
[----:B------:R-:W-:Y:S11]  /*83d0*/  @P0 BRA `(.L_x_147) ;  /* 0x0000000000040947 */ /* 0x000ff60003800000 */
[----:B------:R-:W-:Y:S04]  /*83e0*/  DEPBAR.LE SB0, 0x1 ;  /* 0x000080400000791a */ /* 0x000fe80000000000 */
.L_x_147:
[----:B------:R-:W-:Y:S05]  /*83f0*/  BSYNC.RECONVERGENT B0 ;  /* 0x0000000000007941 */ /* 0x000fea0003800200 */
.L_x_146:
[----:B------:R-:W-:Y:S01]  /*8400*/  BAR.SYNC.DEFER_BLOCKING 0x1, 0x80 ;  /* 0x0042000000007b1d */ /* 0x000fe20000010000 */
[----:B------:R-:W-:Y:S01]  /*8410*/  ISETP.NE.AND P1, PT, R60, RZ, PT ;  /* 0x000000ff3c00720c */ /* 0x000fe20003f25270 */
[----:B------:R-:W-:Y:S01]  /*8420*/  UISETP.NE.AND UP0, UPT, UR53, URZ, UPT ;  /* 0x000000ff3500728c */ /* 0x000fe2000bf05270 */
[----:B------:R-:W-:Y:S11]  /*8430*/  LEA R3, R63, UR45, 0x3 ;  /* 0x0000002d3f037c11 */ /* 0x000ff6000f8e18ff */
[----:B------:R-:W-:Y:S01]  /*8440*/  @P1 SHF.L.U32 R4, R66, 0x1f, RZ ;  /* 0x0000001f42041819 */ /* 0x000fe200000006ff */
[----:B------:R-:W-:Y:S06]  /*8450*/  BRA.U !UP0, `(.L_x_148) ;  /* 0x0000000108247547 */ /* 0x000fec000b800000 */
[----:B-1----:R-:W1:Y:S01]  /*8460*/  S2R R0, SR_CgaCtaId ;  /* 0x0000000000007919 */ /* 0x002e620000008800 */
[----:B------:R-:W-:Y:S01]  /*8470*/  IMAD.U32 R2, RZ, RZ, UR52 ;  /* 0x00000034ff027e24 */ /* 0x000fe2000f8e00ff */
[----:B------:R-:W-:Y:S04]  /*8480*/  UIADD3 UR4, UPT, UPT, UR52, 0x1, URZ ;  /* 0x0000000134047890 */ /* 0x000fe8000fffe0ff */
[----:B------:R-:W-:Y:S01]  /*8490*/  @P1 LEA R2, R2, UR45, 0x3 ;  /* 0x0000002d02021c11 */ /* 0x000fe2000f8e18ff */
[----:B------:R-:W-:Y:S04]  /*84a0*/  UISETP.NE.AND UP0, UPT, UR4, 0x3, UPT ;  /* 0x000000030400788c */ /* 0x000fe8000bf05270 */
[----:B------:R-:W-:Y:S01]  /*84b0*/  @P1 VIADD R2, R2, 0x248 ;  /* 0x0000024802021836 */ /* 0x000fe20000000000 */
[----:B------:R-:W-:Y:S04]  /*84c0*/  USEL UR52, UR4, URZ, UP0 ;  /* 0x000000ff04347287 */ /* 0x000fe80008000000 */
[----:B-1----:R-:W-:Y:S04]  /*84d0*/  @P1 PRMT R0, R0, 0x654, R2 ;  /* 0x0000065400001816 */ /* 0x002fe80000000002 */
[----:B------:R2:W-:Y:S04]  /*84e0*/  @P1 SYNCS.ARRIVE.TRANS64.RED.A1T0 RZ, [R0+URZ], RZ ;  /* 0x000000ff00ff19a7 */ /* 0x0005e800081004ff */
.L_x_148:
[----:B------:R-:W3:Y:S01]  /*84f0*/  @P1 SYNCS.PHASECHK.TRANS64.TRYWAIT P0, [R3+URZ+0x230], R4 ;  /* 0x00023004030015a7 */ /* 0x000ee200080011ff */
[----:B------:R-:W-:Y:S01]  /*8500*/  BSSY B1, `(.L_x_149) ;  /* 0x0000012000017945 */ /* 0x000fe20003800000 */
[----:B---3--:R-:W-:Y:S03]  /*8510*/  @P1 SEL R65, RZ, 0x1, !P0 ;  /* 0x00000001ff411807 */ /* 0x008fe60004000000 */
[----:B------:R-:W-:Y:S05]  /*8520*/  @!P1 BRA `(.L_x_150) ;  /* 0x00000000003c9947 */ /* 0x000fea0003800000 */
[----:B------:R-:W-:Y:S01]  /*8530*/  ISETP.NE.AND P1, PT, R67, RZ, PT ;  /* 0x000000ff4300720c */ /* 0x000fe20003f25270 */
[----:B------:R-:W-:Y:S01]  /*8540*/  BSSY B0, `(.L_x_151) ;  /* 0x0000009000007945 */ /* 0x000fe20003800000 */
[----:B------:R-:W-:Y:S11]  /*8550*/  ISETP.NE.AND P0, PT, R65, RZ, PT ;  /* 0x000000ff4100720c */ /* 0x000ff60003f05270 */
[----:B------:R-:W-:Y:S05]  /*8560*/  @P1 IMAD R63, R63, 0x1000, R64 ;  /* 0x000010003f3f1824 */ /* 0x000fea00078e0240 */
[----:B-12---:R-:W-:Y:S05]  /*8570*/  @P1 IADD3 R0, PT, PT, R63, UR45, RZ ;  /* 0x0000002d3f001c10 */ /* 0x006fea000fffe0ff */
[----:B------:R-:W-:Y:S01]  /*8580*/  @P1 IMAD.IADD R0, R61, 0x1, R0 ;  /* 0x000000013d001824 */ /* 0x000fe200078e0200 */
[----:B------:R-:W-:Y:S06]  /*8590*/  @P0 BRA `(.L_x_152) ;  /* 0x00000000000c0947 */ /* 0x000fec0003800000 */
[----:B------:R-:W-:Y:S04]  /*85a0*/  SHF.L.U32 R66, R66, 0x1f, RZ ;  /* 0x0000001f42427819 */ /* 0x000fe800000006ff */
[----:B------:R-:W1:Y:S02]  /*85b0*/  SYNCS.PHASECHK.TRANS64.TRYWAIT P0, [R3+URZ+0x230], R66 ;  /* 0x00023042030075a7 */ /* 0x000e6400080011ff */
[----:B-1----:R-:W-:Y:S05]  /*85c0*/  @!P0 BRA `(.L_x_153) ;  /* 0x0000002000988947 */ /* 0x002fea0003800000 */
.L_x_152:
[----:B------:R-:W-:Y:S05]  /*85d0*/  BSYNC B0 ;  /* 0x0000000000007941 */ /* 0x000fea0003800000 */
.L_x_151:
[----:B------:R-:W-:Y:S11]  /*85e0*/  ISETP.NE.AND P0, PT, R67, RZ, PT ;  /* 0x000000ff4300720c */ /* 0x000ff60003f05270 */
[----:B------:R-:W-:Y:S02]  /*85f0*/  @!UPT UIADD3 URZ, UPT, UPT, URZ, URZ, URZ ;  /* 0x000000fffffff290 */ /* 0x000fe4000fffe0ff */
[----:B------:R3:W4:Y:S04]  /*8600*/  @P0 LDS.128 R28, [R63+UR45+0x400] ;  /* 0x0004002d3f1c0984 */ /* 0x0007280008000c00 */
[----:B------:R3:W2:Y:S02]  /*8610*/  @P0 LDS.128 R36, [R0+0x400] ;  /* 0x0004000000240984 */ /* 0x0006a40000000c00 */
.L_x_150:
[----:B------:R-:W-:Y:S05]  /*8620*/  BSYNC B1 ;  /* 0x0000000000017941 */ /* 0x000fea0003800000 */
.L_x_149:
[----:B-123--:R-:W-:Y:S05]  /*8630*/  VIADD R0, R25, 0x10 ;  /* 0x0000001019007836 */ /* 0x00efea0000000000 */
[----:B------:R-:W-:Y:S04]  /*8640*/  SHF.R.U32.HI R0, RZ, 0x15, R0 ;  /* 0x00000015ff007819 */ /* 0x000fe80000011600 */
[----:B------:R-:W-:Y:S11]  /*8650*/  LOP3.LUT P0, RZ, R0, 0x3, R47, 0x48, !PT ;  /* 0x0000000300ff7812 */ /* 0x000ff6000780482f */
[----:B------:R-:W-:Y:S02]  /*8660*/  @!UPT UIADD3 URZ, UPT, UPT, URZ, URZ, URZ ;  /* 0x000000fffffff290 */ /* 0x000fe4000fffe0ff */
[----:B------:R-:W-:Y:S05]  /*8670*/  @!P0 BRA `(.L_x_154) ;  /* 0x0000000000408947 */ /* 0x000fea0003800000 */
[----:B------:R-:W1:Y:S01]  /*8680*/  LDCU.64 UR8, c[0x4][0x70] ;  /* 0x01000e00ff0877ac */ /* 0x000e620008000a00 */
[----:B------:R-:W-:Y:S01]  /*8690*/  MOV R3, 0x0 ;  /* 0x0000000000037802 */ /* 0x000fe20000000f00 */
[----:B------:R-:W-:Y:S02]  /*86a0*/  HFMA2 R12, -RZ, RZ, 0, 5.9604644775390625e-08 ;  /* 0x00000001ff0c7431 */ /* 0x000fe400000001ff */
[----:B------:R-:W-:Y:S02]  /*86b0*/  IMAD.MOV.U32 R8, RZ, RZ, 0x192 ;  /* 0x00000192ff087424 */ /* 0x000fe400078e00ff */
[----:B------:R-:W-:Y:S01]  /*86c0*/  IMAD.MOV.U32 R13, RZ, RZ, RZ ;  /* 0x000000ffff0d7224 */ /* 0x000fe200078e00ff */
[----:B------:R-:W2:Y:S01]  /*86d0*/  LDCU.64 UR6, c[0x4][0x78] ;  /* 0x01000f00ff0677ac */ /* 0x000ea20008000a00 */
[----:B------:R-:W3:Y:S01]  /*86e0*/  LDC.64 R2, c[0x4][R3] ;  /* 0x0100000003027b82 */ /* 0x000ee20000000a00 */
[----:B------:R-:W5:Y:S01]  /*86f0*/  LDCU.64 UR4, c[0x4][0x10] ;  /* 0x01000200ff0477ac */ /* 0x000f620008000a00 */
[----:B-1----:R-:W-:Y:S01]  /*8700*/  MOV R5, UR9 ;  /* 0x0000000900057c02 */ /* 0x002fe20008000f00 */
[----:B------:R-:W-:Y:S01]  /*8710*/  IMAD.U32 R4, RZ, RZ, UR8 ;  /* 0x00000008ff047e24 */ /* 0x000fe2000f8e00ff */
[----:B--2---:R-:W-:Y:S01]  /*8720*/  MOV R7, UR7 ;  /* 0x0000000700077c02 */ /* 0x004fe20008000f00 */
[----:B------:R-:W-:Y:S01]  /*8730*/  IMAD.U32 R6, RZ, RZ, UR6 ;  /* 0x00000006ff067e24 */ /* 0x000fe2000f8e00ff */
[----:B-----5:R-:W-:Y:S01]  /*8740*/  MOV R11, UR5 ;  /* 0x00000005000b7c02 */ /* 0x020fe20008000f00 */
[----:B------:R-:W-:Y:S02]  /*8750*/  IMAD.U32 R10, RZ, RZ, UR4 ;  /* 0x00000004ff0a7e24 */ /* 0x000fe4000f8e00ff */
[----:B------:R-:W-:Y:S07]  /*8760*/  LEPC R20, `(.L_x_154) ;  /* 0x000000001014794e */ /* 0x000fee0000000000 */
[----:B---34-:R-:W-:Y:S05]  /*8770*/  CALL.ABS.NOINC R2 ;  /* 0x0000000002007343 */ /* 0x018fea0003c00000 */
.L_x_154:
[----:B------:R-:W-:Y:S01]  /*8780*/  ISETP.NE.AND P0, PT, R58, RZ, PT ;  /* 0x000000ff3a00720c */ /* 0x000fe20003f05270 */
[----:B------:R-:W-:Y:S05]  /*8790*/  WARPSYNC.ALL ;  /* 0x0000000000007948 */ /* 0x000fea0003800000 */
[----:B------:R-:W-:Y:S01]  /*87a0*/  R2UR UR4, R25 ;  /* 0x00000000190472ca */ /* 0x000fe200000e0000 */
[--C-:B----4-:R-:W-:Y:S01]  /*87b0*/  HADD2.F32 R0, -RZ, R28.reuse.H0_H0 ;  /* 0x2000001cff007230 */ /* 0x110fe20000004100 */
[----:B------:R-:W-:Y:S01]  /*87c0*/  IADD3 R53, PT, PT, R53, 0x2b0, RZ ;  /* 0x000002b035357810 */ /* 0x000fe20007ffe0ff */
[----:B------:R-:W-:Y:S01]  /*87d0*/  HADD2.F32 R2, -RZ, R28.H1_H1 ;  /* 0x3000001cff027230 */ /* 0x000fe20000004100 */
[----:B------:R-:W-:Y:S01]  /*87e0*/  BSSY.RECONVERGENT B0, `(.L_x_155) ;  /* 0x0000058000007945 */ /* 0x000fe20003800200 */
[--C-:B------:R-:W-:Y:S01]  /*87f0*/  HADD2.F32 R20, -RZ, R29.reuse.H0_H0 ;  /* 0x2000001dff147230 */ /* 0x100fe20000004100 */
[----:B------:R-:W-:Y:S01]  /*8800*/  LOP3.LUT R53, R53, 0xfefffff8, RZ, 0xc0, !PT ;  /* 0xfefffff835357812 */ /* 0x000fe200078ec0ff */
[----:B------:R-:W-:Y:S02]  /*8810*/  HADD2.F32 R21, -RZ, R29.H1_H1 ;  /* 0x3000001dff157230 */ /* 0x000fe40000004100 */
[--C-:B------:R-:W-:Y:S02]  /*8820*/  HADD2.F32 R25, -RZ, R30.reuse.H0_H0 ;  /* 0x2000001eff197230 */ /* 0x100fe40000004100 */
[----:B------:R-:W-:Y:S02]  /*8830*/  HADD2.F32 R27, -RZ, R30.H1_H1 ;  /* 0x3000001eff1b7230 */ /* 0x000fe40000004100 */
[----:B------:R-:W1:Y:S01]  /*8840*/  LDTM.x16 R4, tmem[UR4+0x10] ;  /* 0x00001004000479ee */ /* 0x000e620008240000 */
[----:B------:R-:W-:Y:S01]  /*8850*/  NOP ;  /* 0x0000000000007918 */ /* 0x000fe20000000000 */
[----:B-1----:R1:W-:Y:S01]  /*8860*/  SYNCS.ARRIVE.TRANS64.RED.A1T0 RZ, [R53+URZ], RZ ;  /* 0x000000ff35ff79a7 */ /* 0x0023e200081004ff */
[--C-:B------:R-:W-:Y:S02]  /*8870*/  HADD2.F32 R28, -RZ, R31.reuse.H0_H0 ;  /* 0x2000001fff1c7230 */ /* 0x100fe40000004100 */
[----:B------:R-:W-:Y:S02]  /*8880*/  HADD2.F32 R29, -RZ, R31.H1_H1 ;  /* 0x3000001fff1d7230 */ /* 0x000fe40000004100 */
        /* <DEDUP_REMOVED lines=8> */
[C---:B------:R-:W-:Y:S01]  /*8910*/  FMUL R4, R24.reuse, R4 ;  /* 0x0000000418047220 */ /* 0x040fe20000400000 */
[C---:B------:R-:W-:Y:S01]  /*8920*/  FMUL R5, R24.reuse, R5 ;  /* 0x0000000518057220 */ /* 0x040fe20000400000 */
[C---:B------:R-:W-:Y:S01]  /*8930*/  FMUL R6, R24.reuse, R6 ;  /* 0x0000000618067220 */ /* 0x040fe20000400000 */
[----:B------:R-:W-:Y:S01]  /*8940*/  FMUL R3, R24, R9 ;  /* 0x0000000918037220 */ /* 0x000fe20000400000 */
[----:B------:R-:W-:Y:S01]  /*8950*/  FFMA R4, R26, R0, R4 ;  /* 0x000000001a047223 */ /* 0x000fe20000000004 */
[----:B------:R-:W-:Y:S01]  /*8960*/  FMUL R0, R24, R7 ;  /* 0x0000000718007220 */ /* 0x000fe20000400000 */
[C---:B------:R-:W-:Y:S01]  /*8970*/  FFMA R5, R26.reuse, R2, R5 ;  /* 0x000000021a057223 */ /* 0x040fe20000000005 */
[----:B------:R-:W-:Y:S01]  /*8980*/  FFMA R6, R26, R20, R6 ;  /* 0x000000141a067223 */ /* 0x000fe20000000006 */
[----:B------:R-:W-:Y:S01]  /*8990*/  FMUL R2, R24, R8 ;  /* 0x0000000818027220 */ /* 0x000fe20000400000 */
[----:B------:R-:W-:Y:S01]  /*89a0*/  FFMA R0, R26, R21, R0 ;  /* 0x000000151a007223 */ /* 0x000fe20000000000 */
[C---:B------:R-:W-:Y:S01]  /*89b0*/  FMUL R7, R24.reuse, R10 ;  /* 0x0000000a18077220 */ /* 0x040fe20000400000 */
[----:B------:R-:W-:Y:S01]  /*89c0*/  F2FP.F16.F32.PACK_AB R4, R5, R4 ;  /* 0x000000040504723e */ /* 0x000fe200000000ff */
[----:B------:R-:W-:Y:S01]  /*89d0*/  FMUL R11, R24, R11 ;  /* 0x0000000b180b7220 */ /* 0x000fe20000400000 */
[----:B------:R-:W-:Y:S01]  /*89e0*/  FFMA R2, R26, R25, R2 ;  /* 0x000000191a027223 */ /* 0x000fe20000000002 */
[----:B------:R-:W-:Y:S01]  /*89f0*/  F2FP.F16.F32.PACK_AB R5, R0, R6 ;  /* 0x000000060005723e */ /* 0x000fe200000000ff */
[----:B------:R-:W-:Y:S01]  /*8a00*/  FMUL R8, R24, R12 ;  /* 0x0000000c18087220 */ /* 0x000fe20000400000 */
[----:B------:R-:W-:Y:S01]  /*8a10*/  MOV R0, UR44 ;  /* 0x0000002c00007c02 */ /* 0x000fe20008000f00 */
[----:B------:R-:W-:Y:S01]  /*8a20*/  FFMA R3, R26, R27, R3 ;  /* 0x0000001b1a037223 */ /* 0x000fe20000000003 */
[----:B------:R-:W-:Y:S01]  /*8a30*/  FMUL R9, R24, R13 ;  /* 0x0000000d18097220 */ /* 0x000fe20000400000 */
[----:B------:R-:W-:Y:S01]  /*8a40*/  FFMA R7, R26, R28, R7 ;  /* 0x0000001c1a077223 */ /* 0x000fe20000000007 */
[----:B------:R-:W-:Y:S01]  /*8a50*/  FMUL R10, R24, R14 ;  /* 0x0000000e180a7220 */ /* 0x000fe20000400000 */
[----:B------:R-:W-:Y:S01]  /*8a60*/  FFMA R11, R26, R29, R11 ;  /* 0x0000001d1a0b7223 */ /* 0x000fe2000000000b */
[----:B------:R-:W-:Y:S01]  /*8a70*/  FMUL R15, R24, R15 ;  /* 0x0000000f180f7220 */ /* 0x000fe20000400000 */
[----:B------:R-:W-:Y:S01]  /*8a80*/  FFMA R8, R26, R30, R8 ;  /* 0x0000001e1a087223 */ /* 0x000fe20000000008 */
[----:B------:R-:W-:Y:S01]  /*8a90*/  LEA R0, R0, R44, 0xb ;  /* 0x0000002c00007211 */ /* 0x000fe200078e58ff */
[----:B------:R-:W-:Y:S01]  /*8aa0*/  FMUL R12, R24, R16 ;  /* 0x00000010180c7220 */ /* 0x000fe20000400000 */
[----:B------:R-:W-:Y:S01]  /*8ab0*/  FFMA R9, R26, R31, R9 ;  /* 0x0000001f1a097223 */ /* 0x000fe20000000009 */
[----:B------:R-:W-:Y:S01]  /*8ac0*/  FMUL R13, R24, R17 ;  /* 0x00000011180d7220 */ /* 0x000fe20000400000 */
[----:B------:R-:W-:Y:S01]  /*8ad0*/  FFMA R10, R26, R32, R10 ;  /* 0x000000201a0a7223 */ /* 0x000fe2000000000a */
[----:B------:R-:W-:Y:S01]  /*8ae0*/  FMUL R14, R24, R18 ;  /* 0x00000012180e7220 */ /* 0x000fe20000400000 */
[----:B------:R-:W-:Y:S01]  /*8af0*/  FFMA R15, R26, R33, R15 ;  /* 0x000000211a0f7223 */ /* 0x000fe2000000000f */
[----:B------:R-:W-:Y:S01]  /*8b00*/  FMUL R19, R24, R19 ;  /* 0x0000001318137220 */ /* 0x000fe20000400000 */
[----:B------:R-:W-:Y:S01]  /*8b10*/  F2FP.F16.F32.PACK_AB R6, R3, R2 ;  /* 0x000000020306723e */ /* 0x000fe200000000ff */
[C---:B------:R-:W-:Y:S01]  /*8b20*/  FFMA R12, R26.reuse, R34, R12 ;  /* 0x000000221a0c7223 */ /* 0x040fe2000000000c */
[----:B------:R-:W-:Y:S01]  /*8b30*/  F2FP.F16.F32.PACK_AB R7, R11, R7 ;  /* 0x000000070b07723e */ /* 0x000fe200000000ff */
[----:B------:R-:W-:Y:S01]  /*8b40*/  FFMA R13, R26, R35, R13 ;  /* 0x000000231a0d7223 */ /* 0x000fe2000000000d */
[----:B------:R-:W-:Y:S01]  /*8b50*/  LEA R0, R0, UR45, 0x1 ;  /* 0x0000002d00007c11 */ /* 0x000fe2000f8e08ff */
[C---:B------:R-:W-:Y:S01]  /*8b60*/  FFMA R14, R26.reuse, R36, R14 ;  /* 0x000000241a0e7223 */ /* 0x040fe2000000000e */
[----:B------:R-:W-:Y:S01]  /*8b70*/  FFMA R19, R26, R37, R19 ;  /* 0x000000251a137223 */ /* 0x000fe20000000013 */
[----:B------:R-:W-:Y:S02]  /*8b80*/  F2FP.F16.F32.PACK_AB R8, R9, R8 ;  /* 0x000000080908723e */ /* 0x000fe400000000ff */
[----:B------:R1:W-:Y:S01]  /*8b90*/  STS.128 [R0+0x400], R4 ;  /* 0x0004000400007388 */ /* 0x0003e20000000c00 */
        /* <DEDUP_REMOVED lines=14> */
[----:B------:R-:W-:Y:S02]  /*8c80*/  ULEA UR5, UR44, UR45, 0xc ;  /* 0x0000002d2c057291 */ /* 0x000fe4000f8e60ff */
[----:B------:R-:W-:Y:S02]  /*8c90*/  UIADD3 UR13, UPT, UPT, UR49, 0x10, URZ ;  /* 0x00000010310d7890 */ /* 0x000fe4000fffe0ff */
[----:B------:R-:W-:Y:S02]  /*8ca0*/  UIADD3 UR12, UPT, UPT, UR5, 0x400, URZ ;  /* 0x00000400050c7890 */ /* 0x000fe4000fffe0ff */
[----:B------:R-:W-:Y:S01]  /*8cb0*/  UIADD3 UR8, UPT, UPT, UR5, 0xc00, URZ ;  /* 0x00000c0005087890 */ /* 0x000fe2000fffe0ff */
[----:B------:R-:W-:Y:S01]  /*8cc0*/  UMOV UR14, UR50 ;  /* 0x00000032000e7c82 */ /* 0x000fe20008000000 */
[----:B------:R-:W-:Y:S01]  /*8cd0*/  UMOV UR15, UR36 ;  /* 0x00000024000f7c82 */ /* 0x000fe20008000000 */
[----:B------:R-:W-:Y:S01]  /*8ce0*/  UIADD3 UR9, UPT, UPT, UR49, 0x30, URZ ;  /* 0x0000003031097890 */ /* 0x000fe2000fffe0ff */
[----:B------:R-:W-:Y:S01]  /*8cf0*/  UMOV UR10, UR50 ;  /* 0x00000032000a7c82 */ /* 0x000fe20008000000 */
[----:B------:R-:W-:Y:S01]  /*8d00*/  UMOV UR11, UR36 ;  /* 0x00000024000b7c82 */ /* 0x000fe20008000000 */
[----:B--2---:R-:W-:Y:S04]  /*8d10*/  UIADD3 UR4, UP0, UPT, UR6, 0x680, URZ ;  /* 0x0000068006047890 */ /* 0x004fe8000ff1e0ff */
[----:B------:R-:W-:Y:S09]  /*8d20*/  UIADD3.X UR5, UPT, UPT, URZ, UR7, URZ, UP0, !UPT ;  /* 0x00000007ff057290 */ /* 0x000ff200087fe4ff */
[----:B------:R2:W-:Y:S01]  /*8d30*/  UTMASTG.3D [UR12], [UR4] ;  /* 0x0000000c040073b5 */ /* 0x0005e20008010000 */
[----:B------:R2:W-:Y:S02]  /*8d40*/  UTMASTG.3D [UR8], [UR4] ;  /* 0x00000008040073b5 */ /* 0x0005e40008010000 */
[----:B--2---:R0:W-:Y:S02]  /*8d50*/  UTMACMDFLUSH ;  /* 0x00000000000079b7 */ /* 0x0041e40000000000 */
.L_x_156:
[----:B------:R-:W-:Y:S05]  /*8d60*/  BSYNC.RECONVERGENT B0 ;  /* 0x0000000000007941 */ /* 0x000fea0003800200 */
.L_x_155:
[----:B------:R-:W-:Y:S01]  /*8d70*/  UIADD3 UR4, UPT, UPT, UR44, 0x1, URZ ;  /* 0x000000012c047890 */ /* 0x000fe2000fffe0ff */
[----:B------:R-:W-:Y:S03]  /*8d80*/  BSSY.RECONVERGENT B0, `(.L_x_157) ;  /* 0x0000008000007945 */ /* 0x000fe60003800200 */
[----:B------:R-:W-:Y:S04]  /*8d90*/  UISETP.NE.AND UP0, UPT, UR4, 0x3, UPT ;  /* 0x000000030400788c */ /* 0x000fe8000bf05270 */
[----:B------:R-:W-:Y:S02]  /*8da0*/  UISETP.EQ.XOR UP1, UPT, UR46, 0x3, !UP0 ;  /* 0x000000032e00788c */ /* 0x000fe4000c722a70 */
[----:B------:R-:W-:Y:S02]  /*8db0*/  USEL UR47, UR4, URZ, UP0 ;  /* 0x000000ff042f7287 */ /* 0x000fe40008000000 */
[----:B------:R-:W-:Y:S04]  /*8dc0*/  USEL UR5, URZ, 0x1, !UP1 ;  /* 0x00000001ff057887 */ /* 0x000fe8000c800000 */
[----:B------:R-:W-:Y:S01]  /*8dd0*/  ULOP3.LUT UR54, UR54, UR5, URZ, 0x3c, !UPT ;  /* 0x0000000536367292 */ /* 0x000fe2000f8e3cff */
[----:B------:R-:W-:Y:S11]  /*8de0*/  @P0 BRA `(.L_x_158) ;  /* 0x0000000000040947 */ /* 0x000ff60003800000 */
[----:B------:R-:W-:Y:S04]  /*8df0*/  DEPBAR.LE SB0, 0x1 ;  /* 0x000080400000791a */ /* 0x000fe80000000000 */
.L_x_158:
[----:B------:R-:W-:Y:S05]  /*8e00*/  BSYNC.RECONVERGENT B0 ;  /* 0x0000000000007941 */ /* 0x000fea0003800200 */
.L_x_157:
[----:B------:R-:W-:Y:S01]  /*8e10*/  BAR.SYNC.DEFER_BLOCKING 0x1, 0x80 ;  /* 0x0042000000007b1d */ /* 0x000fe20000010000 */
[----:B------:R-:W-:Y:S01]  /*8e20*/  UISETP.NE.AND UP0, UPT, UR53, -0x2, UPT ;  /* 0xfffffffe3500788c */ /* 0x000fe2000bf05270 */
[----:B------:R-:W-:Y:S08]  /*8e30*/  IADD3 R22, PT, PT, R22, 0x1, RZ ;  /* 0x0000000116167810 */ /* 0x000ff00007ffe0ff */
[----:B------:R-:W-:Y:S05]  /*8e40*/  BRA.U !UP0, `(.L_x_159) ;  /* 0x0000000108287547 */ /* 0x000fea000b800000 */
[----:B-1----:R-:W1:Y:S01]  /*8e50*/  S2R R0, SR_CgaCtaId ;  /* 0x0000000000007919 */ /* 0x002e620000008800 */
[----:B------:R-:W-:Y:S01]  /*8e60*/  ISETP.NE.AND P0, PT, R60, RZ, PT ;  /* 0x000000ff3c00720c */ /* 0x000fe20003f05270 */
[----:B------:R-:W-:Y:S01]  /*8e70*/  IMAD.U32 R2, RZ, RZ, UR52 ;  /* 0x00000034ff027e24 */ /* 0x000fe2000f8e00ff */
[----:B------:R-:W-:Y:S04]  /*8e80*/  UIADD3 UR4, UPT, UPT, UR52, 0x1, URZ ;  /* 0x0000000134047890 */ /* 0x000fe8000fffe0ff */
[----:B------:R-:W-:Y:S04]  /*8e90*/  UISETP.NE.AND UP0, UPT, UR4, 0x3, UPT ;  /* 0x000000030400788c */ /* 0x000fe8000bf05270 */
[----:B------:R-:W-:Y:S03]  /*8ea0*/  USEL UR52, UR4, URZ, UP0 ;  /* 0x000000ff04347287 */ /* 0x000fe60008000000 */
[----:B------:R-:W-:Y:S05]  /*8eb0*/  @P0 LEA R2, R2, UR45, 0x3 ;  /* 0x0000002d02020c11 */ /* 0x000fea000f8e18ff */
[----:B------:R-:W-:Y:S05]  /*8ec0*/  @P0 VIADD R2, R2, 0x248 ;  /* 0x0000024802020836 */ /* 0x000fea0000000000 */
[----:B-1----:R-:W-:Y:S04]  /*8ed0*/  @P0 PRMT R0, R0, 0x654, R2 ;  /* 0x0000065400000816 */ /* 0x002fe80000000002 */
[----:B------:R2:W-:Y:S03]  /*8ee0*/  @P0 SYNCS.ARRIVE.TRANS64.RED.A1T0 RZ, [R0+URZ], RZ ;  /* 0x000000ff00ff09a7 */ /* 0x0005e600081004ff */
.L_x_159:
[----:B------:R-:W-:Y:S01]  /*8ef0*/  R2UR UR6, R59 ;  /* 0x000000003b0672ca */ /* 0x000fe200000e0000 */
[----:B------:R-:W-:Y:S01]  /*8f00*/  UIADD3 UR53, UPT, UPT, UR53, 0x2, URZ ;  /* 0x0000000235357890 */ /* 0x000fe2000fffe0ff */
[----:B------:R-:W-:Y:S01]  /*8f10*/  R2UR UR5, R50 ;  /* 0x00000000320572ca */ /* 0x000fe200000e0000 */
[----:B------:R-:W-:Y:S01]  /*8f20*/  UMOV UR36, UR63 ;  /* 0x0000003f00247c82 */ /* 0x000fe20008000000 */
[----:B------:R-:W-:Y:S02]  /*8f30*/  R2UR UR4, R51 ;  /* 0x00000000330472ca */ /* 0x000fe400000e0000 */
[----:B------:R-:W-:Y:S02]  /*8f40*/  ISETP.NE.AND P0, PT, R55, 0x2, PT ;  /* 0x000000023700780c */ /* 0x000fe40003f05270 */
[----:B------:R-:W-:Y:S02]  /*8f50*/  ISETP.NE.AND P1, PT, R22, 0x4, PT ;  /* 0x000000041600780c */ /* 0x000fe40003f25270 */
[----:B------:R-:W-:Y:S02]  /*8f60*/  SEL R2, RZ, 0x1, P0 ;  /* 0x00000001ff027807 */ /* 0x000fe40000000000 */
[----:B-12---:R-:W-:Y:S01]  /*8f70*/  SEL R0, RZ, 0x1, P1 ;  /* 0x00000001ff007807 */ /* 0x006fe20000800000 */
[----:B------:R-:W-:Y:S01]  /*8f80*/  UISETP.NE.AND UP0, UPT, UR6, URZ, UPT ;  /* 0x000000ff0600728c */ /* 0x000fe2000bf05270 */
[----:B------:R-:W-:Y:S01]  /*8f90*/  LOP3.LUT R56, R56, R2, RZ, 0x3c, !PT ;  /* 0x0000000238387212 */ /* 0x000fe200078e3cff */
[----:B------:R-:W-:Y:S01]  /*8fa0*/  UIADD3 UR25, UPT, UPT, UR37, UR5, URZ ;  /* 0x0000000525197290 */ /* 0x000fe2000fffe0ff */
[----:B------:R-:W-:Y:S01]  /*8fb0*/  LOP3.LUT R57, R57, R0, RZ, 0x3c, !PT ;  /* 0x0000000039397212 */ /* 0x000fe200078e3cff */
[----:B------:R-:W-:Y:S01]  /*8fc0*/  UIADD3 UR20, UPT, UPT, UR38, UR4, URZ ;  /* 0x0000000426147290 */ /* 0x000fe2000fffe0ff */
[----:B------:R-:W-:Y:S02]  /*8fd0*/  SEL R55, R55, RZ, P0 ;  /* 0x000000ff37377207 */ /* 0x000fe40000000000 */
[----:B------:R-:W-:Y:S02]  /*8fe0*/  SEL R22, R22, RZ, P1 ;  /* 0x000000ff16167207 */ /* 0x000fe40000800000 */
[----:B------:R-:W-:Y:S07]  /*8ff0*/  BRA.U UP0, `(.L_x_160) ;  /* 0xffffffdd004c7547 */ /* 0x000fee000b83ffff */
[----:B------:R-:W-:-:S13]  /*9000*/  R2UR UR4, R52 ;  /* 0x00000000340472ca */ /* 0x000fda00000e0000 */
[----:B------:R-:W-:-:S09]  /*9010*/  UISETP.NE.AND UP0, UPT, UR4, URZ, UPT ;  /* 0x000000ff0400728c */ /* 0x000fd2000bf05270 */
[----:B------:R-:W-:Y:S05]  /*9020*/  BRA.U !UP0, `(.L_x_161) ;  /* 0x0000000108487547 */ /* 0x000fea000b800000 */
[----:B------:R-:W1:Y:S02]  /*9030*/  LDCU.64 UR4, c[0x0][0x890] ;  /* 0x00011200ff0477ac */ /* 0x000e640008000a00 */
[----:B-1----:R-:W-:-:S04]  /*9040*/  UISETP.NE.U32.AND UP0, UPT, UR4, URZ, UPT ;  /* 0x000000ff0400728c */ /* 0x002fc8000bf05070 */
[----:B------:R-:W-:-:S09]  /*9050*/  UISETP.NE.AND.EX UP0, UPT, UR5, URZ, UPT, UP0 ;  /* 0x000000ff0500728c */ /* 0x000fd2000bf05300 */
[----:B------:R-:W-:Y:S05]  /*9060*/  BRA.U UP0, `(.L_x_162) ;  /* 0x00000001000c7547 */ /* 0x000fea000b800000 */
[----:B------:R-:W-:-:S13]  /*9070*/  FSETP.NEU.AND P0, PT, R26, RZ, PT ;  /* 0x000000ff1a00720b */ /* 0x000fda0003f0d000 */
[----:B------:R-:W-:Y:S05]  /*9080*/  @!P0 EXIT ;  /* 0x000000000000894d */ /* 0x000fea0003800000 */
[----:B------:R-:W-:Y:S05]  /*9090*/  BRA `(.L_x_161) ;  /* 0x00000000002c7947 */ /* 0x000fea0003800000 */
.L_x_162:
[----:B------:R-:W-:Y:S01]  /*90a0*/  ISETP.NE.AND P0, PT, R54, RZ, PT ;  /* 0x000000ff3600720c */ /* 0x000fe20003f05270 */
[----:B------:R-:W-:-:S12]  /*90b0*/  BSSY.RECONVERGENT B0, `(.L_x_161) ;  /* 0x0000009000007945 */ /* 0x000fd80003800200 */
[----:B------:R-:W-:Y:S05]  /*90c0*/  @P0 BRA `(.L_x_163) ;  /* 0x0000000000140947 */ /* 0x000fea0003800000 */
[----:B------:R-:W1:Y:S02]  /*90d0*/  LDCU.64 UR4, c[0x0][0x888] ;  /* 0x00011100ff0477ac */ /* 0x000e640008000a00 */
[----:B-1----:R-:W-:-:S04]  /*90e0*/  ISETP.NE.U32.AND P0, PT, RZ, UR4, PT ;  /* 0x00000004ff007c0c */ /* 0x002fc8000bf05070 */
[----:B------:R-:W-:-:S13]  /*90f0*/  ISETP.NE.AND.EX P0, PT, RZ, UR5, PT, P0 ;  /* 0x00000005ff007c0c */ /* 0x000fda000bf05300 */
[----:B------:R-:W-:Y:S05]  /*9100*/  @!P0 EXIT ;  /* 0x000000000000894d */ /* 0x000fea0003800000 */
[----:B------:R-:W-:Y:S05]  /*9110*/  BRA `(.L_x_164) ;  /* 0x0000000000087947 */ /* 0x000fea0003800000 */
.L_x_163:
[----:B------:R-:W-:-:S13]  /*9120*/  FSETP.NEU.AND P0, PT, R26, RZ, PT ;  /* 0x000000ff1a00720b */ /* 0x000fda0003f0d000 */
[----:B------:R-:W-:Y:S05]  /*9130*/  @!P0 EXIT ;  /* 0x000000000000894d */ /* 0x000fea0003800000 */
.L_x_164:
[----:B------:R-:W-:Y:S05]  /*9140*/  BSYNC.RECONVERGENT B0 ;  /* 0x0000000000007941 */ /* 0x000fea0003800200 */
.L_x_161:
[----:B------:R-:W1:Y:S01]  /*9150*/  S2UR UR5, SR_CgaCtaId ;  /* 0x00000000000579c3 */ /* 0x000e620000008800 */
[----:B------:R-:W-:Y:S01]  /*9160*/  ULEA UR4, UR52, UR45, 0x3 ;  /* 0x0000002d34047291 */ /* 0x000fe2000f8e18ff */
[----:B------:R-:W-:-:S04]  /*9170*/  DEPBAR.LE SB0, 0x0 ;  /* 0x000080000000791a */ /* 0x000fc80000000000 */
[----:B------:R-:W-:-:S04]  /*9180*/  UIADD3 UR4, UPT, UPT, UR4, 0x248, URZ ;  /* 0x0000024804047890 */ /* 0x000fc8000fffe0ff */
[----:B-1----:R-:W-:-:S09]  /*9190*/  UPRMT UR4, UR5, 0x654, UR4 ;  /* 0x0000065405047896 */ /* 0x002fd20008000004 */
[----:B------:R-:W-:Y:S01]  /*91a0*/  SYNCS.ARRIVE.TRANS64.RED.A1T0 RZ, [UR4], RZ ;  /* 0x000000ffffff79a7 */ /* 0x000fe20008100404 */
[----:B------:R-:W-:Y:S05]  /*91b0*/  EXIT ;  /* 0x000000000000794d */ /* 0x000fea0003800000 */
.L_x_25:
[----:B-1----:R1:W3:Y:S02]  /*91c0*/  SYNCS.PHASECHK.TRANS64.TRYWAIT P0, [R0+URZ+0x2e0], R2 ;  /* 0x0002e002000075a7 */ /* 0x0022e400080011ff */
[----:B---3--:R-:W-:Y:S05]  /*91d0*/  @!P0 NANOSLEEP.SYNCS 0x989680 ;  /* 0x009896800000895d */ /* 0x008fea0003900000 */
[----:B------:R-:W3:Y:S02]  /*91e0*/  @!P0 SYNCS.PHASECHK.TRANS64 P0, [R0+URZ+0x2e0], R2 ;  /* 0x0002e002000085a7 */ /* 0x000ee400080010ff */
[----:B---3--:R-:W-:Y:S05]  /*91f0*/  @!P0 BRA `(.L_x_25) ;  /* 0xfffffffc00f08947 */ /* 0x008fea000383ffff */
[----:B------:R-:W-:Y:S05]  /*9200*/  BRA `(.L_x_165) ;  /* 0xffffff8c00387947 */ /* 0x000fea000383ffff */
.L_x_28:
[----:B-1----:R-:W-:-:S07]  /*9210*/  MOV R0, UR33 ;  /* 0x0000002100007c02 */ /* 0x002fce0008000f00 */
.L_x_166:
[----:B-1----:R1:W3:Y:S02]  /*9220*/  SYNCS.PHASECHK.TRANS64.TRYWAIT P0, [R0+URZ+0x118], R3 ;  /* 0x00011803000075a7 */ /* 0x0022e400080011ff */
[----:B---3--:R-:W-:Y:S05]  /*9230*/  @!P0 NANOSLEEP.SYNCS 0x989680 ;  /* 0x009896800000895d */ /* 0x008fea0003900000 */
[----:B------:R-:W3:Y:S02]  /*9240*/  @!P0 SYNCS.PHASECHK.TRANS64 P0, [R0+URZ+0x118], R3 ;  /* 0x00011803000085a7 */ /* 0x000ee400080010ff */
[----:B---3--:R-:W-:Y:S05]  /*9250*/  @!P0 BRA `(.L_x_166) ;  /* 0xfffffffc00f08947 */ /* 0x008fea000383ffff */
[----:B------:R-:W-:Y:S05]  /*9260*/  BRA `(.L_x_27) ;  /* 0xffffff8c00887947 */ /* 0x000fea000383ffff */
.L_x_35:
[----:B-1----:R-:W-:-:S07]  /*9270*/  MOV R0, UR17 ;  /* 0x0000001100007c02 */ /* 0x002fce0008000f00 */
.L_x_167:
[----:B-1----:R1:W3:Y:S02]  /*9280*/  SYNCS.PHASECHK.TRANS64.TRYWAIT P0, [R0+URZ+0x118], R3 ;  /* 0x00011803000075a7 */ /* 0x0022e400080011ff */
[----:B---3--:R-:W-:Y:S05]  /*9290*/  @!P0 NANOSLEEP.SYNCS 0x989680 ;  /* 0x009896800000895d */ /* 0x008fea0003900000 */
[----:B------:R-:W3:Y:S02]  /*92a0*/  @!P0 SYNCS.PHASECHK.TRANS64 P0, [R0+URZ+0x118], R3 ;  /* 0x00011803000085a7 */ /* 0x000ee400080010ff */
[----:B---3--:R-:W-:Y:S05]  /*92b0*/  @!P0 BRA `(.L_x_167) ;  /* 0xfffffffc00f08947 */ /* 0x008fea000383ffff */
[----:B------:R-:W-:Y:S05]  /*92c0*/  BRA `(.L_x_34) ;  /* 0xffffff90004c7947 */ /* 0x000fea000383ffff */
.L_x_40:
[----:B-1----:R1:W3:Y:S02]  /*92d0*/  SYNCS.PHASECHK.TRANS64.TRYWAIT P0, [R3+URZ+0x270], R0 ;  /* 0x00027000030075a7 */ /* 0x0022e400080011ff */
[----:B---3--:R-:W-:Y:S05]  /*92e0*/  @!P0 NANOSLEEP.SYNCS 0x989680 ;  /* 0x009896800000895d */ /* 0x008fea0003900000 */
[----:B------:R-:W3:Y:S02]  /*92f0*/  @!P0 SYNCS.PHASECHK.TRANS64 P0, [R3+URZ+0x270], R0 ;  /* 0x00027000030085a7 */ /* 0x000ee400080010ff */
[----:B---3--:R-:W-:Y:S05]  /*9300*/  @!P0 BRA `(.L_x_40) ;  /* 0xfffffffc00f08947 */ /* 0x008fea000383ffff */
[----:B------:R-:W-:Y:S05]  /*9310*/  BRA `(.L_x_168) ;  /* 0xffffff9000f07947 */ /* 0x000fea000383ffff */
.L_x_44:
[----:B------:R-:W-:-:S07]  /*9320*/  MOV R0, UR4 ;  /* 0x0000000400007c02 */ /* 0x000fce0008000f00 */
.L_x_169:
[----:B-1----:R1:W3:Y:S02]  /*9330*/  SYNCS.PHASECHK.TRANS64.TRYWAIT P0, [R0+URZ], R2 ;  /* 0x00000002000075a7 */ /* 0x0022e400080011ff */
[----:B---3--:R-:W-:Y:S05]  /*9340*/  @!P0 NANOSLEEP.SYNCS 0x989680 ;  /* 0x009896800000895d */ /* 0x008fea0003900000 */
[----:B------:R-:W3:Y:S02]  /*9350*/  @!P0 SYNCS.PHASECHK.TRANS64 P0, [R0+URZ], R2 ;  /* 0x00000002000085a7 */ /* 0x000ee400080010ff */
[----:B---3--:R-:W-:Y:S05]  /*9360*/  @!P0 BRA `(.L_x_169) ;  /* 0xfffffffc00f08947 */ /* 0x008fea000383ffff */
[----:B------:R-:W-:Y:S05]  /*9370*/  BRA `(.L_x_170) ;  /* 0xffffff98009c7947 */ /* 0x000fea000383ffff */
.L_x_45:
[----:B------:R-:W-:-:S07]  /*9380*/  MOV R0, UR5 ;  /* 0x0000000500007c02 */ /* 0x000fce0008000f00 */
.L_x_171:
[----:B-1----:R1:W3:Y:S02]  /*9390*/  SYNCS.PHASECHK.TRANS64.TRYWAIT P0, [R0+URZ], R3 ;  /* 0x00000003000075a7 */ /* 0x0022e400080011ff */
[----:B---3--:R-:W-:Y:S05]  /*93a0*/  @!P0 NANOSLEEP.SYNCS 0x989680 ;  /* 0x009896800000895d */ /* 0x008fea0003900000 */
[----:B------:R-:W3:Y:S02]  /*93b0*/  @!P0 SYNCS.PHASECHK.TRANS64 P0, [R0+URZ], R3 ;  /* 0x00000003000085a7 */ /* 0x000ee400080010ff */
[----:B---3--:R-:W-:Y:S05]  /*93c0*/  @!P0 BRA `(.L_x_171) ;  /* 0xfffffffc00f08947 */ /* 0x008fea000383ffff */
[----:B------:R-:W-:Y:S05]  /*93d0*/  BRA `(.L_x_172) ;  /* 0xffffff9800a87947 */ /* 0x000fea000383ffff */
.L_x_46:
[----:B------:R-:W-:-:S07]  /*93e0*/  MOV R0, UR5 ;  /* 0x0000000500007c02 */ /* 0x000fce0008000f00 */
.L_x_173:
[----:B-1----:R1:W3:Y:S02]  /*93f0*/  SYNCS.PHASECHK.TRANS64.TRYWAIT P0, [R0+URZ], R3 ;  /* 0x00000003000075a7 */ /* 0x0022e400080011ff */
[----:B---3--:R-:W-:Y:S05]  /*9400*/  @!P0 NANOSLEEP.SYNCS 0x989680 ;  /* 0x009896800000895d */ /* 0x008fea0003900000 */
[----:B------:R-:W3:Y:S02]  /*9410*/  @!P0 SYNCS.PHASECHK.TRANS64 P0, [R0+URZ], R3 ;  /* 0x00000003000085a7 */ /* 0x000ee400080010ff */
[----:B---3--:R-:W-:Y:S05]  /*9420*/  @!P0 BRA `(.L_x_173) ;  /* 0xfffffffc00f08947 */ /* 0x008fea000383ffff */
[----:B------:R-:W-:Y:S05]  /*9430*/  BRA `(.L_x_174) ;  /* 0xffffff9800b47947 */ /* 0x000fea000383ffff */
.L_x_47:
[----:B------:R-:W-:-:S07]  /*9440*/  MOV R0, UR5 ;  /* 0x0000000500007c02 */ /* 0x000fce0008000f00 */
.L_x_175:
[----:B-1----:R1:W3:Y:S02]  /*9450*/  SYNCS.PHASECHK.TRANS64.TRYWAIT P0, [R0+URZ], R3 ;  /* 0x00000003000075a7 */ /* 0x0022e400080011ff */
[----:B---3--:R-:W-:Y:S05]  /*9460*/  @!P0 NANOSLEEP.SYNCS 0x989680 ;  /* 0x009896800000895d */ /* 0x008fea0003900000 */
[----:B------:R-:W3:Y:S02]  /*9470*/  @!P0 SYNCS.PHASECHK.TRANS64 P0, [R0+URZ], R3 ;  /* 0x00000003000085a7 */ /* 0x000ee400080010ff */
[----:B---3--:R-:W-:Y:S05]  /*9480*/  @!P0 BRA `(.L_x_175) ;  /* 0xfffffffc00f08947 */ /* 0x008fea000383ffff */
[----:B------:R-:W-:Y:S05]  /*9490*/  BRA `(.L_x_176) ;  /* 0xffffff9800c07947 */ /* 0x000fea000383ffff */
.L_x_48:
[----:B------:R-:W-:-:S07]  /*94a0*/  MOV R0, UR5 ;  /* 0x0000000500007c02 */ /* 0x000fce0008000f00 */
.L_x_177:
[----:B-1----:R1:W3:Y:S02]  /*94b0*/  SYNCS.PHASECHK.TRANS64.TRYWAIT P0, [R0+URZ], R3 ;  /* 0x00000003000075a7 */ /* 0x0022e400080011ff */
[----:B---3--:R-:W-:Y:S05]  /*94c0*/  @!P0 NANOSLEEP.SYNCS 0x989680 ;  /* 0x009896800000895d */ /* 0x008fea0003900000 */
[----:B------:R-:W3:Y:S02]  /*94d0*/  @!P0 SYNCS.PHASECHK.TRANS64 P0, [R0+URZ], R3 ;  /* 0x00000003000085a7 */ /* 0x000ee400080010ff */
[----:B---3--:R-:W-:Y:S05]  /*94e0*/  @!P0 BRA `(.L_x_177) ;  /* 0xfffffffc00f08947 */ /* 0x008fea000383ffff */
[----:B------:R-:W-:Y:S05]  /*94f0*/  BRA `(.L_x_178) ;  /* 0xffffff9800cc7947 */ /* 0x000fea000383ffff */
.L_x_49:
[----:B------:R-:W-:-:S07]  /*9500*/  MOV R0, UR5 ;  /* 0x0000000500007c02 */ /* 0x000fce0008000f00 */
.L_x_179:
[----:B-1----:R1:W3:Y:S02]  /*9510*/  SYNCS.PHASECHK.TRANS64.TRYWAIT P0, [R0+URZ], R3 ;  /* 0x00000003000075a7 */ /* 0x0022e400080011ff */
[----:B---3--:R-:W-:Y:S05]  /*9520*/  @!P0 NANOSLEEP.SYNCS 0x989680 ;  /* 0x009896800000895d */ /* 0x008fea0003900000 */
[----:B------:R-:W3:Y:S02]  /*9530*/  @!P0 SYNCS.PHASECHK.TRANS64 P0, [R0+URZ], R3 ;  /* 0x00000003000085a7 */ /* 0x000ee400080010ff */
[----:B---3--:R-:W-:Y:S05]  /*9540*/  @!P0 BRA `(.L_x_179) ;  /* 0xfffffffc00f08947 */ /* 0x008fea000383ffff */
[----:B------:R-:W-:Y:S05]  /*9550*/  BRA `(.L_x_180) ;  /* 0xffffff9800d87947 */ /* 0x000fea000383ffff */
.L_x_50:
[----:B------:R-:W-:-:S07]  /*9560*/  MOV R0, UR5 ;  /* 0x0000000500007c02 */ /* 0x000fce0008000f00 */
.L_x_181:
[----:B-1----:R1:W3:Y:S02]  /*9570*/  SYNCS.PHASECHK.TRANS64.TRYWAIT P0, [R0+URZ], R3 ;  /* 0x00000003000075a7 */ /* 0x0022e400080011ff */
[----:B---3--:R-:W-:Y:S05]  /*9580*/  @!P0 NANOSLEEP.SYNCS 0x989680 ;  /* 0x009896800000895d */ /* 0x008fea0003900000 */
[----:B------:R-:W3:Y:S02]  /*9590*/  @!P0 SYNCS.PHASECHK.TRANS64 P0, [R0+URZ], R3 ;  /* 0x00000003000085a7 */ /* 0x000ee400080010ff */
[----:B---3--:R-:W-:Y:S05]  /*95a0*/  @!P0 BRA `(.L_x_181) ;  /* 0xfffffffc00f08947 */ /* 0x008fea000383ffff */
[----:B------:R-:W-:Y:S05]  /*95b0*/  BRA `(.L_x_182) ;  /* 0xffffff9800e47947 */ /* 0x000fea000383ffff */
.L_x_51:
[----:B------:R-:W-:-:S07]  /*95c0*/  MOV R0, UR5 ;  /* 0x0000000500007c02 */ /* 0x000fce0008000f00 */
.L_x_183:
[----:B-1----:R1:W3:Y:S02]  /*95d0*/  SYNCS.PHASECHK.TRANS64.TRYWAIT P0, [R0+URZ], R3 ;  /* 0x00000003000075a7 */ /* 0x0022e400080011ff */
[----:B---3--:R-:W-:Y:S05]  /*95e0*/  @!P0 NANOSLEEP.SYNCS 0x989680 ;  /* 0x009896800000895d */ /* 0x008fea0003900000 */
[----:B------:R-:W3:Y:S02]  /*95f0*/  @!P0 SYNCS.PHASECHK.TRANS64 P0, [R0+URZ], R3 ;  /* 0x00000003000085a7 */ /* 0x000ee400080010ff */
[----:B---3--:R-:W-:Y:S05]  /*9600*/  @!P0 BRA `(.L_x_183) ;  /* 0xfffffffc00f08947 */ /* 0x008fea000383ffff */
[----:B------:R-:W-:Y:S05]  /*9610*/  BRA `(.L_x_184) ;  /* 0xffffff9800f07947 */ /* 0x000fea000383ffff */
.L_x_52:
[----:B------:R-:W-:-:S07]  /*9620*/  MOV R0, UR5 ;  /* 0x0000000500007c02 */ /* 0x000fce0008000f00 */
.L_x_185:
[----:B-1----:R1:W3:Y:S02]  /*9630*/  SYNCS.PHASECHK.TRANS64.TRYWAIT P0, [R0+URZ], R3 ;  /* 0x00000003000075a7 */ /* 0x0022e400080011ff */
[----:B---3--:R-:W-:Y:S05]  /*9640*/  @!P0 NANOSLEEP.SYNCS 0x989680 ;  /* 0x009896800000895d */ /* 0x008fea0003900000 */
[----:B------:R-:W3:Y:S02]  /*9650*/  @!P0 SYNCS.PHASECHK.TRANS64 P0, [R0+URZ], R3 ;  /* 0x00000003000085a7 */ /* 0x000ee400080010ff */
[----:B---3--:R-:W-:Y:S05]  /*9660*/  @!P0 BRA `(.L_x_185) ;  /* 0xfffffffc00f08947 */ /* 0x008fea000383ffff */
[----:B------:R-:W-:Y:S05]  /*9670*/  BRA `(.L_x_186) ;  /* 0xffffff9800fc7947 */ /* 0x000fea000383ffff */
.L_x_53:
[----:B------:R-:W-:-:S07]  /*9680*/  MOV R0, UR5 ;  /* 0x0000000500007c02 */ /* 0x000fce0008000f00 */
.L_x_187:
[----:B-1----:R1:W3:Y:S02]  /*9690*/  SYNCS.PHASECHK.TRANS64.TRYWAIT P0, [R0+URZ], R3 ;  /* 0x00000003000075a7 */ /* 0x0022e400080011ff */
[----:B---3--:R-:W-:Y:S05]  /*96a0*/  @!P0 NANOSLEEP.SYNCS 0x989680 ;  /* 0x009896800000895d */ /* 0x008fea0003900000 */
[----:B------:R-:W3:Y:S02]  /*96b0*/  @!P0 SYNCS.PHASECHK.TRANS64 P0, [R0+URZ], R3 ;  /* 0x00000003000085a7 */ /* 0x000ee400080010ff */
[----:B---3--:R-:W-:Y:S05]  /*96c0*/  @!P0 BRA `(.L_x_187) ;  /* 0xfffffffc00f08947 */ /* 0x008fea000383ffff */
[----:B------:R-:W-:Y:S05]  /*96d0*/  BRA `(.L_x_188) ;  /* 0xffffff9c00087947 */ /* 0x000fea000383ffff */
.L_x_54:
[----:B------:R-:W-:-:S07]  /*96e0*/  MOV R0, UR5 ;  /* 0x0000000500007c02 */ /* 0x000fce0008000f00 */
.L_x_189:
[----:B-1----:R1:W3:Y:S02]  /*96f0*/  SYNCS.PHASECHK.TRANS64.TRYWAIT P0, [R0+URZ], R3 ;  /* 0x00000003000075a7 */ /* 0x0022e400080011ff */
[----:B---3--:R-:W-:Y:S05]  /*9700*/  @!P0 NANOSLEEP.SYNCS 0x989680 ;  /* 0x009896800000895d */ /* 0x008fea0003900000 */
[----:B------:R-:W3:Y:S02]  /*9710*/  @!P0 SYNCS.PHASECHK.TRANS64 P0, [R0+URZ], R3 ;  /* 0x00000003000085a7 */ /* 0x000ee400080010ff */
[----:B---3--:R-:W-:Y:S05]  /*9720*/  @!P0 BRA `(.L_x_189) ;  /* 0xfffffffc00f08947 */ /* 0x008fea000383ffff */
[----:B------:R-:W-:Y:S05]  /*9730*/  BRA `(.L_x_190) ;  /* 0xffffff9c00147947 */ /* 0x000fea000383ffff */
.L_x_55:
[----:B------:R-:W-:-:S07]  /*9740*/  MOV R0, UR5 ;  /* 0x0000000500007c02 */ /* 0x000fce0008000f00 */
.L_x_191:
[----:B-1----:R1:W3:Y:S02]  /*9750*/  SYNCS.PHASECHK.TRANS64.TRYWAIT P0, [R0+URZ], R3 ;  /* 0x00000003000075a7 */ /* 0x0022e400080011ff */
[----:B---3--:R-:W-:Y:S05]  /*9760*/  @!P0 NANOSLEEP.SYNCS 0x989680 ;  /* 0x009896800000895d */ /* 0x008fea0003900000 */
[----:B------:R-:W3:Y:S02]  /*9770*/  @!P0 SYNCS.PHASECHK.TRANS64 P0, [R0+URZ], R3 ;  /* 0x00000003000085a7 */ /* 0x000ee400080010ff */
[----:B---3--:R-:W-:Y:S05]  /*9780*/  @!P0 BRA `(.L_x_191) ;  /* 0xfffffffc00f08947 */ /* 0x008fea000383ffff */
[----:B------:R-:W-:Y:S05]  /*9790*/  BRA `(.L_x_192) ;  /* 0xffffff9c00207947 */ /* 0x000fea000383ffff */
.L_x_56:
[----:B------:R-:W-:-:S07]  /*97a0*/  MOV R0, UR5 ;  /* 0x0000000500007c02 */ /* 0x000fce0008000f00 */
.L_x_193:
[----:B-1----:R1:W3:Y:S02]  /*97b0*/  SYNCS.PHASECHK.TRANS64.TRYWAIT P0, [R0+URZ], R3 ;  /* 0x00000003000075a7 */ /* 0x0022e400080011ff */
[----:B---3--:R-:W-:Y:S05]  /*97c0*/  @!P0 NANOSLEEP.SYNCS 0x989680 ;  /* 0x009896800000895d */ /* 0x008fea0003900000 */
[----:B------:R-:W3:Y:S02]  /*97d0*/  @!P0 SYNCS.PHASECHK.TRANS64 P0, [R0+URZ], R3 ;  /* 0x00000003000085a7 */ /* 0x000ee400080010ff */
[----:B---3--:R-:W-:Y:S05]  /*97e0*/  @!P0 BRA `(.L_x_193) ;  /* 0xfffffffc00f08947 */ /* 0x008fea000383ffff */
[----:B------:R-:W-:Y:S05]  /*97f0*/  BRA `(.L_x_194) ;  /* 0xffffff9c002c7947 */ /* 0x000fea000383ffff */
.L_x_57:
[----:B------:R-:W-:-:S07]  /*9800*/  MOV R0, UR5 ;  /* 0x0000000500007c02 */ /* 0x000fce0008000f00 */
.L_x_195:
[----:B-1----:R1:W3:Y:S02]  /*9810*/  SYNCS.PHASECHK.TRANS64.TRYWAIT P0, [R0+URZ], R3 ;  /* 0x00000003000075a7 */ /* 0x0022e400080011ff */
[----:B---3--:R-:W-:Y:S05]  /*9820*/  @!P0 NANOSLEEP.SYNCS 0x989680 ;  /* 0x009896800000895d */ /* 0x008fea0003900000 */
[----:B------:R-:W3:Y:S02]  /*9830*/  @!P0 SYNCS.PHASECHK.TRANS64 P0, [R0+URZ], R3 ;  /* 0x00000003000085a7 */ /* 0x000ee400080010ff */
[----:B---3--:R-:W-:Y:S05]  /*9840*/  @!P0 BRA `(.L_x_195) ;  /* 0xfffffffc00f08947 */ /* 0x008fea000383ffff */
[----:B------:R-:W-:Y:S05]  /*9850*/  BRA `(.L_x_196) ;  /* 0xffffff9c00387947 */ /* 0x000fea000383ffff */
.L_x_58:
[----:B------:R-:W-:-:S07]  /*9860*/  MOV R0, UR5 ;  /* 0x0000000500007c02 */ /* 0x000fce0008000f00 */
.L_x_197:
[----:B-1----:R1:W3:Y:S02]  /*9870*/  SYNCS.PHASECHK.TRANS64.TRYWAIT P0, [R0+URZ], R3 ;  /* 0x00000003000075a7 */ /* 0x0022e400080011ff */
[----:B---3--:R-:W-:Y:S05]  /*9880*/  @!P0 NANOSLEEP.SYNCS 0x989680 ;  /* 0x009896800000895d */ /* 0x008fea0003900000 */
[----:B------:R-:W3:Y:S02]  /*9890*/  @!P0 SYNCS.PHASECHK.TRANS64 P0, [R0+URZ], R3 ;  /* 0x00000003000085a7 */ /* 0x000ee400080010ff */
[----:B---3--:R-:W-:Y:S05]  /*98a0*/  @!P0 BRA `(.L_x_197) ;  /* 0xfffffffc00f08947 */ /* 0x008fea000383ffff */
[----:B------:R-:W-:Y:S05]  /*98b0*/  BRA `(.L_x_198) ;  /* 0xffffff9c00447947 */ /* 0x000fea000383ffff */
.L_x_59:
[----:B------:R-:W-:-:S07]  /*98c0*/  MOV R0, UR5 ;  /* 0x0000000500007c02 */ /* 0x000fce0008000f00 */
.L_x_199:
[----:B-1----:R1:W3:Y:S02]  /*98d0*/  SYNCS.PHASECHK.TRANS64.TRYWAIT P0, [R0+URZ], R3 ;  /* 0x00000003000075a7 */ /* 0x0022e400080011ff */
[----:B---3--:R-:W-:Y:S05]  /*98e0*/  @!P0 NANOSLEEP.SYNCS 0x989680 ;  /* 0x009896800000895d */ /* 0x008fea0003900000 */
[----:B------:R-:W3:Y:S02]  /*98f0*/  @!P0 SYNCS.PHASECHK.TRANS64 P0, [R0+URZ], R3 ;  /* 0x00000003000085a7 */ /* 0x000ee400080010ff */
[----:B---3--:R-:W-:Y:S05]  /*9900*/  @!P0 BRA `(.L_x_199) ;  /* 0xfffffffc00f08947 */ /* 0x008fea000383ffff */
[----:B------:R-:W-:Y:S05]  /*9910*/  BRA `(.L_x_200) ;  /* 0xffffff9c00507947 */ /* 0x000fea000383ffff */
.L_x_60:
[----:B------:R-:W-:-:S07]  /*9920*/  MOV R0, UR5 ;  /* 0x0000000500007c02 */ /* 0x000fce0008000f00 */
.L_x_201:
[----:B-1----:R1:W3:Y:S02]  /*9930*/  SYNCS.PHASECHK.TRANS64.TRYWAIT P0, [R0+URZ], R3 ;  /* 0x00000003000075a7 */ /* 0x0022e400080011ff */
[----:B---3--:R-:W-:Y:S05]  /*9940*/  @!P0 NANOSLEEP.SYNCS 0x989680 ;  /* 0x009896800000895d */ /* 0x008fea0003900000 */
[----:B------:R-:W3:Y:S02]  /*9950*/  @!P0 SYNCS.PHASECHK.TRANS64 P0, [R0+URZ], R3 ;  /* 0x00000003000085a7 */ /* 0x000ee400080010ff */
[----:B---3--:R-:W-:Y:S05]  /*9960*/  @!P0 BRA `(.L_x_201) ;  /* 0xfffffffc00f08947 */ /* 0x008fea000383ffff */
[----:B------:R-:W-:Y:S05]  /*9970*/  BRA `(.L_x_202) ;  /* 0xffffff9c005c7947 */ /* 0x000fea000383ffff */
.L_x_61:
[----:B------:R-:W-:-:S07]  /*9980*/  MOV R0, UR5 ;  /* 0x0000000500007c02 */ /* 0x000fce0008000f00 */
.L_x_203:
[----:B-1----:R1:W3:Y:S02]  /*9990*/  SYNCS.PHASECHK.TRANS64.TRYWAIT P0, [R0+URZ], R3 ;  /* 0x00000003000075a7 */ /* 0x0022e400080011ff */
[----:B---3--:R-:W-:Y:S05]  /*99a0*/  @!P0 NANOSLEEP.SYNCS 0x989680 ;  /* 0x009896800000895d */ /* 0x008fea0003900000 */
[----:B------:R-:W3:Y:S02]  /*99b0*/  @!P0 SYNCS.PHASECHK.TRANS64 P0, [R0+URZ], R3 ;  /* 0x00000003000085a7 */ /* 0x000ee400080010ff */
[----:B---3--:R-:W-:Y:S05]  /*99c0*/  @!P0 BRA `(.L_x_203) ;  /* 0xfffffffc00f08947 */ /* 0x008fea000383ffff */
[----:B------:R-:W-:Y:S05]  /*99d0*/  BRA `(.L_x_204) ;  /* 0xffffff9c00687947 */ /* 0x000fea000383ffff */
.L_x_62:
[----:B------:R-:W-:-:S07]  /*99e0*/  MOV R0, UR5 ;  /* 0x0000000500007c02 */ /* 0x000fce0008000f00 */
.L_x_205:
[----:B-1----:R1:W3:Y:S02]  /*99f0*/  SYNCS.PHASECHK.TRANS64.TRYWAIT P0, [R0+URZ], R3 ;  /* 0x00000003000075a7 */ /* 0x0022e400080011ff */
[----:B---3--:R-:W-:Y:S05]  /*9a00*/  @!P0 NANOSLEEP.SYNCS 0x989680 ;  /* 0x009896800000895d */ /* 0x008fea0003900000 */
[----:B------:R-:W3:Y:S02]  /*9a10*/  @!P0 SYNCS.PHASECHK.TRANS64 P0, [R0+URZ], R3 ;  /* 0x00000003000085a7 */ /* 0x000ee400080010ff */
[----:B---3--:R-:W-:Y:S05]  /*9a20*/  @!P0 BRA `(.L_x_205) ;  /* 0xfffffffc00f08947 */ /* 0x008fea000383ffff */
[----:B------:R-:W-:Y:S05]  /*9a30*/  BRA `(.L_x_206) ;  /* 0xffffff9c00747947 */ /* 0x000fea000383ffff */
.L_x_63:
[----:B------:R-:W-:-:S07]  /*9a40*/  MOV R0, UR5 ;  /* 0x0000000500007c02 */ /* 0x000fce0008000f00 */
.L_x_207:
[----:B-1----:R1:W3:Y:S02]  /*9a50*/  SYNCS.PHASECHK.TRANS64.TRYWAIT P0, [R0+URZ], R3 ;  /* 0x00000003000075a7 */ /* 0x0022e400080011ff */
[----:B---3--:R-:W-:Y:S05]  /*9a60*/  @!P0 NANOSLEEP.SYNCS 0x989680 ;  /* 0x009896800000895d */ /* 0x008fea0003900000 */
[----:B------:R-:W3:Y:S02]  /*9a70*/  @!P0 SYNCS.PHASECHK.TRANS64 P0, [R0+URZ], R3 ;  /* 0x00000003000085a7 */ /* 0x000ee400080010ff */
[----:B---3--:R-:W-:Y:S05]  /*9a80*/  @!P0 BRA `(.L_x_207) ;  /* 0xfffffffc00f08947 */ /* 0x008fea000383ffff */
[----:B------:R-:W-:Y:S05]  /*9a90*/  BRA `(.L_x_208) ;  /* 0xffffff9c00807947 */ /* 0x000fea000383ffff */
.L_x_64:
[----:B------:R-:W-:-:S07]  /*9aa0*/  MOV R0, UR5 ;  /* 0x0000000500007c02 */ /* 0x000fce0008000f00 */
.L_x_209:
[----:B-1----:R1:W3:Y:S02]  /*9ab0*/  SYNCS.PHASECHK.TRANS64.TRYWAIT P0, [R0+URZ], R3 ;  /* 0x00000003000075a7 */ /* 0x0022e400080011ff */
[----:B---3--:R-:W-:Y:S05]  /*9ac0*/  @!P0 NANOSLEEP.SYNCS 0x989680 ;  /* 0x009896800000895d */ /* 0x008fea0003900000 */
[----:B------:R-:W3:Y:S02]  /*9ad0*/  @!P0 SYNCS.PHASECHK.TRANS64 P0, [R0+URZ], R3 ;  /* 0x00000003000085a7 */ /* 0x000ee400080010ff */
[----:B---3--:R-:W-:Y:S05]  /*9ae0*/  @!P0 BRA `(.L_x_209) ;  /* 0xfffffffc00f08947 */ /* 0x008fea000383ffff */
[----:B------:R-:W-:Y:S05]  /*9af0*/  BRA `(.L_x_210) ;  /* 0xffffff9c008c7947 */ /* 0x000fea000383ffff */
.L_x_65:
[----:B------:R-:W-:-:S07]  /*9b00*/  MOV R0, UR5 ;  /* 0x0000000500007c02 */ /* 0x000fce0008000f00 */
.L_x_211:
[----:B-1----:R1:W3:Y:S02]  /*9b10*/  SYNCS.PHASECHK.TRANS64.TRYWAIT P0, [R0+URZ], R3 ;  /* 0x00000003000075a7 */ /* 0x0022e400080011ff */
[----:B---3--:R-:W-:Y:S05]  /*9b20*/  @!P0 NANOSLEEP.SYNCS 0x989680 ;  /* 0x009896800000895d */ /* 0x008fea0003900000 */
[----:B------:R-:W3:Y:S02]  /*9b30*/  @!P0 SYNCS.PHASECHK.TRANS64 P0, [R0+URZ], R3 ;  /* 0x00000003000085a7 */ /* 0x000ee400080010ff */
[----:B---3--:R-:W-:Y:S05]  /*9b40*/  @!P0 BRA `(.L_x_211) ;  /* 0xfffffffc00f08947 */ /* 0x008fea000383ffff */
[----:B------:R-:W-:Y:S05]  /*9b50*/  BRA `(.L_x_212) ;  /* 0xffffff9c00987947 */ /* 0x000fea000383ffff */
.L_x_66:
[----:B------:R-:W-:-:S07]  /*9b60*/  MOV R0, UR5 ;  /* 0x0000000500007c02 */ /* 0x000fce0008000f00 */
.L_x_213:
[----:B-1----:R1:W3:Y:S02]  /*9b70*/  SYNCS.PHASECHK.TRANS64.TRYWAIT P0, [R0+URZ], R3 ;  /* 0x00000003000075a7 */ /* 0x0022e400080011ff */
[----:B---3--:R-:W-:Y:S05]  /*9b80*/  @!P0 NANOSLEEP.SYNCS 0x989680 ;  /* 0x009896800000895d */ /* 0x008fea0003900000 */
[----:B------:R-:W3:Y:S02]  /*9b90*/  @!P0 SYNCS.PHASECHK.TRANS64 P0, [R0+URZ], R3 ;  /* 0x00000003000085a7 */ /* 0x000ee400080010ff */
[----:B---3--:R-:W-:Y:S05]  /*9ba0*/  @!P0 BRA `(.L_x_213) ;  /* 0xfffffffc00f08947 */ /* 0x008fea000383ffff */
[----:B------:R-:W-:Y:S05]  /*9bb0*/  BRA `(.L_x_214) ;  /* 0xffffff9c00a47947 */ /* 0x000fea000383ffff */
.L_x_67:
[----:B------:R-:W-:-:S07]  /*9bc0*/  MOV R0, UR5 ;  /* 0x0000000500007c02 */ /* 0x000fce0008000f00 */
.L_x_215:
[----:B-1----:R1:W3:Y:S02]  /*9bd0*/  SYNCS.PHASECHK.TRANS64.TRYWAIT P0, [R0+URZ], R3 ;  /* 0x00000003000075a7 */ /* 0x0022e400080011ff */
[----:B---3--:R-:W-:Y:S05]  /*9be0*/  @!P0 NANOSLEEP.SYNCS 0x989680 ;  /* 0x009896800000895d */ /* 0x008fea0003900000 */
[----:B------:R-:W3:Y:S02]  /*9bf0*/  @!P0 SYNCS.PHASECHK.TRANS64 P0, [R0+URZ], R3 ;  /* 0x00000003000085a7 */ /* 0x000ee400080010ff */
[----:B---3--:R-:W-:Y:S05]  /*9c00*/  @!P0 BRA `(.L_x_215) ;  /* 0xfffffffc00f08947 */ /* 0x008fea000383ffff */
[----:B------:R-:W-:Y:S05]  /*9c10*/  BRA `(.L_x_216) ;  /* 0xffffff9c00b07947 */ /* 0x000fea000383ffff */
.L_x_68:
[----:B------:R-:W-:-:S07]  /*9c20*/  MOV R0, UR5 ;  /* 0x0000000500007c02 */ /* 0x000fce0008000f00 */
.L_x_217:
[----:B-1----:R1:W3:Y:S02]  /*9c30*/  SYNCS.PHASECHK.TRANS64.TRYWAIT P0, [R0+URZ], R3 ;  /* 0x00000003000075a7 */ /* 0x0022e400080011ff */
[----:B---3--:R-:W-:Y:S05]  /*9c40*/  @!P0 NANOSLEEP.SYNCS 0x989680 ;  /* 0x009896800000895d */ /* 0x008fea0003900000 */
[----:B------:R-:W3:Y:S02]  /*9c50*/  @!P0 SYNCS.PHASECHK.TRANS64 P0, [R0+URZ], R3 ;  /* 0x00000003000085a7 */ /* 0x000ee400080010ff */
[----:B---3--:R-:W-:Y:S05]  /*9c60*/  @!P0 BRA `(.L_x_217) ;  /* 0xfffffffc00f08947 */ /* 0x008fea000383ffff */
[----:B------:R-:W-:Y:S05]  /*9c70*/  BRA `(.L_x_218) ;  /* 0xffffff9c00bc7947 */ /* 0x000fea000383ffff */
.L_x_69:
[----:B------:R-:W-:-:S07]  /*9c80*/  MOV R0, UR5 ;  /* 0x0000000500007c02 */ /* 0x000fce0008000f00 */
.L_x_219:
[----:B-1----:R1:W3:Y:S02]  /*9c90*/  SYNCS.PHASECHK.TRANS64.TRYWAIT P0, [R0+URZ], R3 ;  /* 0x00000003000075a7 */ /* 0x0022e400080011ff */
[----:B---3--:R-:W-:Y:S05]  /*9ca0*/  @!P0 NANOSLEEP.SYNCS 0x989680 ;  /* 0x009896800000895d */ /* 0x008fea0003900000 */
[----:B------:R-:W3:Y:S02]  /*9cb0*/  @!P0 SYNCS.PHASECHK.TRANS64 P0, [R0+URZ], R3 ;  /* 0x00000003000085a7 */ /* 0x000ee400080010ff */
[----:B---3--:R-:W-:Y:S05]  /*9cc0*/  @!P0 BRA `(.L_x_219) ;  /* 0xfffffffc00f08947 */ /* 0x008fea000383ffff */
[----:B------:R-:W-:Y:S05]  /*9cd0*/  BRA `(.L_x_220) ;  /* 0xffffff9c00c87947 */ /* 0x000fea000383ffff */
.L_x_70:
[----:B------:R-:W-:-:S07]  /*9ce0*/  MOV R0, UR5 ;  /* 0x0000000500007c02 */ /* 0x000fce0008000f00 */
.L_x_221:
[----:B-1----:R1:W3:Y:S02]  /*9cf0*/  SYNCS.PHASECHK.TRANS64.TRYWAIT P0, [R0+URZ], R3 ;  /* 0x00000003000075a7 */ /* 0x0022e400080011ff */
[----:B---3--:R-:W-:Y:S05]  /*9d00*/  @!P0 NANOSLEEP.SYNCS 0x989680 ;  /* 0x009896800000895d */ /* 0x008fea0003900000 */
[----:B------:R-:W3:Y:S02]  /*9d10*/  @!P0 SYNCS.PHASECHK.TRANS64 P0, [R0+URZ], R3 ;  /* 0x00000003000085a7 */ /* 0x000ee400080010ff */
[----:B---3--:R-:W-:Y:S05]  /*9d20*/  @!P0 BRA `(.L_x_221) ;  /* 0xfffffffc00f08947 */ /* 0x008fea000383ffff */
[----:B------:R-:W-:Y:S05]  /*9d30*/  BRA `(.L_x_222) ;  /* 0xffffff9c00d47947 */ /* 0x000fea000383ffff */
.L_x_71:
[----:B------:R-:W-:-:S07]  /*9d40*/  MOV R0, UR5 ;  /* 0x0000000500007c02 */ /* 0x000fce0008000f00 */
.L_x_223:
[----:B-1----:R1:W3:Y:S02]  /*9d50*/  SYNCS.PHASECHK.TRANS64.TRYWAIT P0, [R0+URZ], R3 ;  /* 0x00000003000075a7 */ /* 0x0022e400080011ff */
[----:B---3--:R-:W-:Y:S05]  /*9d60*/  @!P0 NANOSLEEP.SYNCS 0x989680 ;  /* 0x009896800000895d */ /* 0x008fea0003900000 */
[----:B------:R-:W3:Y:S02]  /*9d70*/  @!P0 SYNCS.PHASECHK.TRANS64 P0, [R0+URZ], R3 ;  /* 0x00000003000085a7 */ /* 0x000ee400080010ff */
[----:B---3--:R-:W-:Y:S05]  /*9d80*/  @!P0 BRA `(.L_x_223) ;  /* 0xfffffffc00f08947 */ /* 0x008fea000383ffff */
[----:B------:R-:W-:Y:S05]  /*9d90*/  BRA `(.L_x_224) ;  /* 0xffffff9c00e07947 */ /* 0x000fea000383ffff */
.L_x_72:
[----:B------:R-:W-:-:S07]  /*9da0*/  MOV R0, UR5 ;  /* 0x0000000500007c02 */ /* 0x000fce0008000f00 */
.L_x_225:
[----:B-1----:R1:W3:Y:S02]  /*9db0*/  SYNCS.PHASECHK.TRANS64.TRYWAIT P0, [R0+URZ], R3 ;  /* 0x00000003000075a7 */ /* 0x0022e400080011ff */
[----:B---3--:R-:W-:Y:S05]  /*9dc0*/  @!P0 NANOSLEEP.SYNCS 0x989680 ;  /* 0x009896800000895d */ /* 0x008fea0003900000 */
[----:B------:R-:W3:Y:S02]  /*9dd0*/  @!P0 SYNCS.PHASECHK.TRANS64 P0, [R0+URZ], R3 ;  /* 0x00000003000085a7 */ /* 0x000ee400080010ff */
[----:B---3--:R-:W-:Y:S05]  /*9de0*/  @!P0 BRA `(.L_x_225) ;  /* 0xfffffffc00f08947 */ /* 0x008fea000383ffff */
[----:B------:R-:W-:Y:S05]  /*9df0*/  BRA `(.L_x_226) ;  /* 0xffffff9c00ec7947 */ /* 0x000fea000383ffff */
.L_x_73:
[----:B------:R-:W-:-:S07]  /*9e00*/  MOV R0, UR5 ;  /* 0x0000000500007c02 */ /* 0x000fce0008000f00 */
.L_x_227:
[----:B-1----:R1:W3:Y:S02]  /*9e10*/  SYNCS.PHASECHK.TRANS64.TRYWAIT P0, [R0+URZ], R3 ;  /* 0x00000003000075a7 */ /* 0x0022e400080011ff */
[----:B---3--:R-:W-:Y:S05]  /*9e20*/  @!P0 NANOSLEEP.SYNCS 0x989680 ;  /* 0x009896800000895d */ /* 0x008fea0003900000 */
[----:B------:R-:W3:Y:S02]  /*9e30*/  @!P0 SYNCS.PHASECHK.TRANS64 P0, [R0+URZ], R3 ;  /* 0x00000003000085a7 */ /* 0x000ee400080010ff */
[----:B---3--:R-:W-:Y:S05]  /*9e40*/  @!P0 BRA `(.L_x_227) ;  /* 0xfffffffc00f08947 */ /* 0x008fea000383ffff */
[----:B------:R-:W-:Y:S05]  /*9e50*/  BRA `(.L_x_228) ;  /* 0xffffff9c00f87947 */ /* 0x000fea000383ffff */
.L_x_74:
[----:B------:R-:W-:-:S07]  /*9e60*/  MOV R0, UR5 ;  /* 0x0000000500007c02 */ /* 0x000fce0008000f00 */
.L_x_229:
[----:B-1----:R1:W3:Y:S02]  /*9e70*/  SYNCS.PHASECHK.TRANS64.TRYWAIT P0, [R0+URZ], R3 ;  /* 0x00000003000075a7 */ /* 0x0022e400080011ff */
[----:B---3--:R-:W-:Y:S05]  /*9e80*/  @!P0 NANOSLEEP.SYNCS 0x989680 ;  /* 0x009896800000895d */ /* 0x008fea0003900000 */
[----:B------:R-:W3:Y:S02]  /*9e90*/  @!P0 SYNCS.PHASECHK.TRANS64 P0, [R0+URZ], R3 ;  /* 0x00000003000085a7 */ /* 0x000ee400080010ff */
[----:B---3--:R-:W-:Y:S05]  /*9ea0*/  @!P0 BRA `(.L_x_229) ;  /* 0xfffffffc00f08947 */ /* 0x008fea000383ffff */
[----:B------:R-:W-:Y:S05]  /*9eb0*/  BRA `(.L_x_230) ;  /* 0xffffffa000047947 */ /* 0x000fea000383ffff */
.L_x_75:
[----:B------:R-:W-:-:S07]  /*9ec0*/  MOV R0, UR5 ;  /* 0x0000000500007c02 */ /* 0x000fce0008000f00 */
.L_x_231:
[----:B-1----:R1:W3:Y:S02]  /*9ed0*/  SYNCS.PHASECHK.TRANS64.TRYWAIT P0, [R0+URZ], R3 ;  /* 0x00000003000075a7 */ /* 0x0022e400080011ff */
[----:B---3--:R-:W-:Y:S05]  /*9ee0*/  @!P0 NANOSLEEP.SYNCS 0x989680 ;  /* 0x009896800000895d */ /* 0x008fea0003900000 */
[----:B------:R-:W3:Y:S02]  /*9ef0*/  @!P0 SYNCS.PHASECHK.TRANS64 P0, [R0+URZ], R3 ;  /* 0x00000003000085a7 */ /* 0x000ee400080010ff */
[----:B---3--:R-:W-:Y:S05]  /*9f00*/  @!P0 BRA `(.L_x_231) ;  /* 0xfffffffc00f08947 */ /* 0x008fea000383ffff */
[----:B------:R-:W-:Y:S05]  /*9f10*/  BRA `(.L_x_232) ;  /* 0xffffffa000107947 */ /* 0x000fea000383ffff */
.L_x_76:
[----:B------:R-:W-:-:S07]  /*9f20*/  MOV R0, UR5 ;  /* 0x0000000500007c02 */ /* 0x000fce0008000f00 */
.L_x_233:
[----:B-1----:R1:W3:Y:S02]  /*9f30*/  SYNCS.PHASECHK.TRANS64.TRYWAIT P0, [R0+URZ], R3 ;  /* 0x00000003000075a7 */ /* 0x0022e400080011ff */
[----:B---3--:R-:W-:Y:S05]  /*9f40*/  @!P0 NANOSLEEP.SYNCS 0x989680 ;  /* 0x009896800000895d */ /* 0x008fea0003900000 */
[----:B------:R-:W3:Y:S02]  /*9f50*/  @!P0 SYNCS.PHASECHK.TRANS64 P0, [R0+URZ], R3 ;  /* 0x00000003000085a7 */ /* 0x000ee400080010ff */
[----:B---3--:R-:W-:Y:S05]  /*9f60*/  @!P0 BRA `(.L_x_233) ;  /* 0xfffffffc00f08947 */ /* 0x008fea000383ffff */
[----:B------:R-:W-:Y:S05]  /*9f70*/  BRA `(.L_x_234) ;  /* 0xffffffa0001c7947 */ /* 0x000fea000383ffff */
.L_x_77:
[----:B------:R-:W-:-:S07]  /*9f80*/  MOV R0, UR5 ;  /* 0x0000000500007c02 */ /* 0x000fce0008000f00 */
.L_x_235:
[----:B-1----:R1:W3:Y:S02]  /*9f90*/  SYNCS.PHASECHK.TRANS64.TRYWAIT P0, [R0+URZ], R3 ;  /* 0x00000003000075a7 */ /* 0x0022e400080011ff */
[----:B---3--:R-:W-:Y:S05]  /*9fa0*/  @!P0 NANOSLEEP.SYNCS 0x989680 ;  /* 0x009896800000895d */ /* 0x008fea0003900000 */
[----:B------:R-:W3:Y:S02]  /*9fb0*/  @!P0 SYNCS.PHASECHK.TRANS64 P0, [R0+URZ], R3 ;  /* 0x00000003000085a7 */ /* 0x000ee400080010ff */
[----:B---3--:R-:W-:Y:S05]  /*9fc0*/  @!P0 BRA `(.L_x_235) ;  /* 0xfffffffc00f08947 */ /* 0x008fea000383ffff */
[----:B------:R-:W-:Y:S05]  /*9fd0*/  BRA `(.L_x_236) ;  /* 0xffffffa000287947 */ /* 0x000fea000383ffff */
.L_x_80:
[----:B-1----:R1:W2:Y:S02]  /*9fe0*/  SYNCS.PHASECHK.TRANS64.TRYWAIT P0, [R0+URZ+0x2d0], R4 ;  /* 0x0002d004000075a7 */ /* 0x0022a400080011ff */
[----:B--2---:R-:W-:Y:S05]  /*9ff0*/  @!P0 NANOSLEEP.SYNCS 0x989680 ;  /* 0x009896800000895d */ /* 0x004fea0003900000 */
[----:B------:R-:W2:Y:S02]  /*a000*/  @!P0 SYNCS.PHASECHK.TRANS64 P0, [R0+URZ+0x2d0], R4 ;  /* 0x0002d004000085a7 */ /* 0x000ea400080010ff */
[----:B--2---:R-:W-:Y:S05]  /*a010*/  @!P0 BRA `(.L_x_80) ;  /* 0xfffffffc00f08947 */ /* 0x004fea000383ffff */
[----:B------:R-:W-:Y:S05]  /*a020*/  BRA `(.L_x_237) ;  /* 0xffffffa0008c7947 */ /* 0x000fea000383ffff */
.L_x_81:
[----:B------:R-:W-:-:S07]  /*a030*/  MOV R0, UR4 ;  /* 0x0000000400007c02 */ /* 0x000fce0008000f00 */
.L_x_238:
[----:B-1----:R1:W2:Y:S02]  /*a040*/  SYNCS.PHASECHK.TRANS64.TRYWAIT P0, [R0+URZ+0x280], R5 ;  /* 0x00028005000075a7 */ /* 0x0022a400080011ff */
[----:B--2---:R-:W-:Y:S05]  /*a050*/  @!P0 NANOSLEEP.SYNCS 0x989680 ;  /* 0x009896800000895d */ /* 0x004fea0003900000 */
[----:B------:R-:W2:Y:S02]  /*a060*/  @!P0 SYNCS.PHASECHK.TRANS64 P0, [R0+URZ+0x280], R5 ;  /* 0x00028005000085a7 */ /* 0x000ea400080010ff */
[----:B--2---:R-:W-:Y:S05]  /*a070*/  @!P0 BRA `(.L_x_238) ;  /* 0xfffffffc00f08947 */ /* 0x004fea000383ffff */
[----:B------:R-:W-:Y:S05]  /*a080*/  BRA `(.L_x_239) ;  /* 0xffffffa0009c7947 */ /* 0x000fea000383ffff */
.L_x_82:
[----:B-1----:R1:W2:Y:S02]  /*a090*/  SYNCS.PHASECHK.TRANS64.TRYWAIT P1, [R0+URZ+0x270], R4 ;  /* 0x00027004000075a7 */ /* 0x0022a400080211ff */
[----:B--2---:R-:W-:Y:S05]  /*a0a0*/  @!P1 NANOSLEEP.SYNCS 0x989680 ;  /* 0x009896800000995d */ /* 0x004fea0003900000 */
[----:B------:R-:W2:Y:S02]  /*a0b0*/  @!P1 SYNCS.PHASECHK.TRANS64 P1, [R0+URZ+0x270], R4 ;  /* 0x00027004000095a7 */ /* 0x000ea400080210ff */
[----:B--2---:R-:W-:Y:S05]  /*a0c0*/  @!P1 BRA `(.L_x_82) ;  /* 0xfffffffc00f09947 */ /* 0x004fea000383ffff */
[----:B------:R-:W-:Y:S05]  /*a0d0*/  BRA `(.L_x_240) ;  /* 0xffffffa000cc7947 */ /* 0x000fea000383ffff */
.L_x_85:
[----:B------:R-:W-:-:S07]  /*a0e0*/  MOV R0, UR4 ;  /* 0x0000000400007c02 */ /* 0x000fce0008000f00 */
.L_x_241:
[----:B-1----:R1:W2:Y:S02]  /*a0f0*/  SYNCS.PHASECHK.TRANS64.TRYWAIT P0, [R0+URZ+0x280], R2 ;  /* 0x00028002000075a7 */ /* 0x0022a400080011ff */
[----:B--2---:R-:W-:Y:S05]  /*a100*/  @!P0 NANOSLEEP.SYNCS 0x989680 ;  /* 0x009896800000895d */ /* 0x004fea0003900000 */
[----:B------:R-:W2:Y:S02]  /*a110*/  @!P0 SYNCS.PHASECHK.TRANS64 P0, [R0+URZ+0x280], R2 ;  /* 0x00028002000085a7 */ /* 0x000ea400080010ff */
[----:B--2---:R-:W-:Y:S05]  /*a120*/  @!P0 BRA `(.L_x_241) ;  /* 0xfffffffc00f08947 */ /* 0x004fea000383ffff */
[----:B------:R-:W-:Y:S05]  /*a130*/  BRA `(.L_x_84) ;  /* 0xffffffa400207947 */ /* 0x000fea000383ffff */
.L_x_94:
[----:B-1----:R-:W-:-:S04]  /*a140*/  MOV R5, UR5 ;  /* 0x0000000500057c02 */ /* 0x002fc80008000f00 */
[----:B------:R1:W2:Y:S03]  /*a150*/  SYNCS.PHASECHK.TRANS64.TRYWAIT P0, [R5+URZ+0x8], R6 ;  /* 0x00000806050075a7 */ /* 0x0002a600080011ff */
[----:B--2---:R-:W-:Y:S05]  /*a160*/  @!P0 NANOSLEEP.SYNCS 0x989680 ;  /* 0x009896800000895d */ /* 0x004fea0003900000 */
[----:B------:R-:W2:Y:S02]  /*a170*/  @!P0 SYNCS.PHASECHK.TRANS64 P0, [R5+URZ+0x8], R6 ;  /* 0x00000806050085a7 */ /* 0x000ea400080010ff */
[----:B--2---:R-:W-:Y:S05]  /*a180*/  @!P0 BRA `(.L_x_94) ;  /* 0xfffffffc00ec8947 */ /* 0x004fea000383ffff */
[----:B------:R-:W-:Y:S05]  /*a190*/  BRA `(.L_x_93) ;  /* 0xffffffa400d87947 */ /* 0x000fea000383ffff */
.L_x_96:
[----:B------:R-:W-:Y:S01]  /*a1a0*/  BSSY B0, `(.L_x_242) ;  /* 0x0000006000007945 */ /* 0x000fe20003800000 */
[----:B------:R-:W-:-:S07]  /*a1b0*/  MOV R15, 0xffffffff ;  /* 0xffffffff000f7802 */ /* 0x000fce0000000f00 */
[----:B-1---5:R-:W-:Y:S05]  /*a1c0*/  WARPSYNC.COLLECTIVE R15, `(.L_x_243) ;  /* 0x000000000f0c7348 */ /* 0x022fea0003c00000 */
[----:B------:R-:W-:Y:S02]  /*a1d0*/  ELECT P6, UR79, PT ;  /* 0x00000000004f782f */ /* 0x000fe400038c0000 */
[----:B------:R-:W-:Y:S01]  /*a1e0*/  MOV R14, UR79 ;  /* 0x0000004f000e7c02 */ /* 0x000fe20008000f00 */
[----:B-1---5:R-:W-:Y:S10]  /*a1f0*/  ENDCOLLECTIVE ;  /* 0x000000000000791b */ /* 0x022ff40003800000 */
.L_x_243:
[----:B------:R-:W-:Y:S05]  /*a200*/  BSYNC B0 ;  /* 0x0000000000007941 */ /* 0x000fea0003800000 */
.L_x_242:
[----:B------:R-:W-:Y:S05]  /*a210*/  BRA `(.L_x_244) ;  /* 0xffffffa800087947 */ /* 0x000fea000383ffff */
.L_x_98:
[----:B-1----:R-:W-:-:S04]  /*a220*/  MOV R3, UR5 ;  /* 0x0000000500037c02 */ /* 0x002fc80008000f00 */
[----:B------:R1:W2:Y:S03]  /*a230*/  SYNCS.PHASECHK.TRANS64.TRYWAIT P0, [R3+URZ+0x8], R4 ;  /* 0x00000804030075a7 */ /* 0x0002a600080011ff */
[----:B--2---:R-:W-:Y:S05]  /*a240*/  @!P0 NANOSLEEP.SYNCS 0x989680 ;  /* 0x009896800000895d */ /* 0x004fea0003900000 */
[----:B------:R-:W2:Y:S02]  /*a250*/  @!P0 SYNCS.PHASECHK.TRANS64 P0, [R3+URZ+0x8], R4 ;  /* 0x00000804030085a7 */ /* 0x000ea400080010ff */
[----:B--2---:R-:W-:Y:S05]  /*a260*/  @!P0 BRA `(.L_x_98) ;  /* 0xfffffffc00ec8947 */ /* 0x004fea000383ffff */
[----:B------:R-:W-:Y:S05]  /*a270*/  BRA `(.L_x_97) ;  /* 0xffffffa8000c7947 */ /* 0x000fea000383ffff */
.L_x_99:
[----:B-1----:R1:W2:Y:S02]  /*a280*/  SYNCS.PHASECHK.TRANS64.TRYWAIT P0, [R0+URZ+0x270], R4 ;  /* 0x00027004000075a7 */ /* 0x0022a400080011ff */
[----:B--2---:R-:W-:Y:S05]  /*a290*/  @!P0 NANOSLEEP.SYNCS 0x989680 ;  /* 0x009896800000895d */ /* 0x004fea0003900000 */
[----:B------:R-:W2:Y:S02]  /*a2a0*/  @!P0 SYNCS.PHASECHK.TRANS64 P0, [R0+URZ+0x270], R4 ;  /* 0x00027004000085a7 */ /* 0x000ea400080010ff */
[----:B--2---:R-:W-:Y:S05]  /*a2b0*/  @!P0 BRA `(.L_x_99) ;  /* 0xfffffffc00f08947 */ /* 0x004fea000383ffff */
[----:B------:R-:W-:Y:S05]  /*a2c0*/  BRA `(.L_x_245) ;  /* 0xffffffa800e87947 */ /* 0x000fea000383ffff */
.L_x_101:
[----:B------:R-:W-:-:S07]  /*a2d0*/  MOV R0, UR23 ;  /* 0x0000001700007c02 */ /* 0x000fce0008000f00 */
.L_x_246:
[----:B-1----:R1:W2:Y:S02]  /*a2e0*/  SYNCS.PHASECHK.TRANS64.TRYWAIT P0, [R0+URZ+0x2b0], R4 ;  /* 0x0002b004000075a7 */ /* 0x0022a400080011ff */
[----:B--2---:R-:W-:Y:S05]  /*a2f0*/  @!P0 NANOSLEEP.SYNCS 0x989680 ;  /* 0x009896800000895d */ /* 0x004fea0003900000 */
[----:B------:R-:W2:Y:S02]  /*a300*/  @!P0 SYNCS.PHASECHK.TRANS64 P0, [R0+URZ+0x2b0], R4 ;  /* 0x0002b004000085a7 */ /* 0x000ea400080010ff */
[----:B--2---:R-:W-:Y:S05]  /*a310*/  @!P0 BRA `(.L_x_246) ;  /* 0xfffffffc00f08947 */ /* 0x004fea000383ffff */
[----:B------:R-:W-:Y:S05]  /*a320*/  BRA `(.L_x_247) ;  /* 0xffffffac00347947 */ /* 0x000fea000383ffff */
.L_x_104:
[----:B------:R-:W-:Y:S07]  /*a330*/  MOV R0, UR5 ;  /* 0x0000000500007c02 */ /* 0x000fee0008000f00 */
.L_x_248:
[----:B-1----:R1:W2:Y:S02]  /*a340*/  SYNCS.PHASECHK.TRANS64.TRYWAIT P0, [R0+URZ], R4 ;  /* 0x00000004000075a7 */ /* 0x0022a400080011ff */
[----:B--2---:R-:W-:Y:S05]  /*a350*/  @!P0 NANOSLEEP.SYNCS 0x989680 ;  /* 0x009896800000895d */ /* 0x004fea0003900000 */
[----:B------:R-:W2:Y:S02]  /*a360*/  @!P0 SYNCS.PHASECHK.TRANS64 P0, [R0+URZ], R4 ;  /* 0x00000004000085a7 */ /* 0x000ea400080010ff */
[----:B--2---:R-:W-:Y:S05]  /*a370*/  @!P0 BRA `(.L_x_248) ;  /* 0xfffffffc00f08947 */ /* 0x004fea000383ffff */
[----:B------:R-:W-:Y:S05]  /*a380*/  BRA `(.L_x_103) ;  /* 0xffffffac00487947 */ /* 0x000fea000383ffff */
.L_x_108:
[----:B-1----:R-:W-:-:S07]  /*a390*/  MOV R0, UR4 ;  /* 0x0000000400007c02 */ /* 0x002fce0008000f00 */
.L_x_249:
[----:B-1----:R1:W2:Y:S02]  /*a3a0*/  SYNCS.PHASECHK.TRANS64.TRYWAIT P0, [R0+URZ], R2 ;  /* 0x00000002000075a7 */ /* 0x0022a400080011ff */
[----:B--2---:R-:W-:Y:S05]  /*a3b0*/  @!P0 NANOSLEEP.SYNCS 0x989680 ;  /* 0x009896800000895d */ /* 0x004fea0003900000 */
[----:B------:R-:W2:Y:S02]  /*a3c0*/  @!P0 SYNCS.PHASECHK.TRANS64 P0, [R0+URZ], R2 ;  /* 0x00000002000085a7 */ /* 0x000ea400080010ff */
[----:B--2---:R-:W-:Y:S05]  /*a3d0*/  @!P0 BRA `(.L_x_249) ;  /* 0xfffffffc00f08947 */ /* 0x004fea000383ffff */
[----:B------:R-:W-:Y:S05]  /*a3e0*/  BRA `(.L_x_250) ;  /* 0xffffffb000147947 */ /* 0x000fea000383ffff */
.L_x_109:
[----:B------:R-:W-:-:S07]  /*a3f0*/  MOV R0, UR5 ;  /* 0x0000000500007c02 */ /* 0x000fce0008000f00 */
.L_x_251:
[----:B-1----:R1:W2:Y:S02]  /*a400*/  SYNCS.PHASECHK.TRANS64.TRYWAIT P0, [R0+URZ], R3 ;  /* 0x00000003000075a7 */ /* 0x0022a400080011ff */
[----:B--2---:R-:W-:Y:S05]  /*a410*/  @!P0 NANOSLEEP.SYNCS 0x989680 ;  /* 0x009896800000895d */ /* 0x004fea0003900000 */
[----:B------:R-:W2:Y:S02]  /*a420*/  @!P0 SYNCS.PHASECHK.TRANS64 P0, [R0+URZ], R3 ;  /* 0x00000003000085a7 */ /* 0x000ea400080010ff */
[----:B--2---:R-:W-:Y:S05]  /*a430*/  @!P0 BRA `(.L_x_251) ;  /* 0xfffffffc00f08947 */ /* 0x004fea000383ffff */
[----:B------:R-:W-:Y:S05]  /*a440*/  BRA `(.L_x_252) ;  /* 0xffffffb000207947 */ /* 0x000fea000383ffff */
.L_x_110:
[----:B------:R-:W-:-:S07]  /*a450*/  MOV R0, UR5 ;  /* 0x0000000500007c02 */ /* 0x000fce0008000f00 */
.L_x_253:
[----:B-1----:R1:W2:Y:S02]  /*a460*/  SYNCS.PHASECHK.TRANS64.TRYWAIT P0, [R0+URZ], R3 ;  /* 0x00000003000075a7 */ /* 0x0022a400080011ff */
[----:B--2---:R-:W-:Y:S05]  /*a470*/  @!P0 NANOSLEEP.SYNCS 0x989680 ;  /* 0x009896800000895d */ /* 0x004fea0003900000 */
[----:B------:R-:W2:Y:S02]  /*a480*/  @!P0 SYNCS.PHASECHK.TRANS64 P0, [R0+URZ], R3 ;  /* 0x00000003000085a7 */ /* 0x000ea400080010ff */
[----:B--2---:R-:W-:Y:S05]  /*a490*/  @!P0 BRA `(.L_x_253) ;  /* 0xfffffffc00f08947 */ /* 0x004fea000383ffff */
[----:B------:R-:W-:Y:S05]  /*a4a0*/  BRA `(.L_x_254) ;  /* 0xffffffb0002c7947 */ /* 0x000fea000383ffff */
.L_x_113:
[----:B------:R-:W-:-:S07]  /*a4b0*/  MOV R0, UR17 ;  /* 0x0000001100007c02 */ /* 0x000fce0008000f00 */
.L_x_255:
[----:B-1----:R1:W2:Y:S02]  /*a4c0*/  SYNCS.PHASECHK.TRANS64.TRYWAIT P1, [R0+URZ+0x2f0], R2 ;  /* 0x0002f002000075a7 */ /* 0x0022a400080211ff */
[----:B--2---:R-:W-:Y:S05]  /*a4d0*/  @!P1 NANOSLEEP.SYNCS 0x989680 ;  /* 0x009896800000995d */ /* 0x004fea0003900000 */
[----:B------:R-:W2:Y:S02]  /*a4e0*/  @!P1 SYNCS.PHASECHK.TRANS64 P1, [R0+URZ+0x2f0], R2 ;  /* 0x0002f002000095a7 */ /* 0x000ea400080210ff */
[----:B--2---:R-:W-:Y:S05]  /*a4f0*/  @!P1 BRA `(.L_x_255) ;  /* 0xfffffffc00f09947 */ /* 0x004fea000383ffff */
[----:B------:R-:W-:Y:S05]  /*a500*/  BRA `(.L_x_256) ;  /* 0xffffffb000787947 */ /* 0x000fea000383ffff */
.L_x_118:
[----:B--2---:R2:W4:Y:S02]  /*a510*/  SYNCS.PHASECHK.TRANS64.TRYWAIT P0, [R12+URZ+0x270], R0 ;  /* 0x000270000c0075a7 */ /* 0x00452400080011ff */
[----:B----4-:R-:W-:Y:S05]  /*a520*/  @!P0 NANOSLEEP.SYNCS 0x989680 ;  /* 0x009896800000895d */ /* 0x010fea0003900000 */
[----:B------:R-:W4:Y:S02]  /*a530*/  @!P0 SYNCS.PHASECHK.TRANS64 P0, [R12+URZ+0x270], R0 ;  /* 0x000270000c0085a7 */ /* 0x000f2400080010ff */
[----:B----4-:R-:W-:Y:S05]  /*a540*/  @!P0 BRA `(.L_x_118) ;  /* 0xfffffffc00f08947 */ /* 0x010fea000383ffff */
[----:B------:R-:W-:Y:S05]  /*a550*/  BRA `(.L_x_257) ;  /* 0xffffffb400947947 */ /* 0x000fea000383ffff */
.L_x_121:
[----:B-1----:R-:W-:Y:S07]  /*a560*/  MOV R0, UR29 ;  /* 0x0000001d00007c02 */ /* 0x002fee0008000f00 */
.L_x_258:
[----:B-1----:R1:W2:Y:S02]  /*a570*/  SYNCS.PHASECHK.TRANS64.TRYWAIT P2, [R0+URZ+0x268], R6 ;  /* 0x00026806000075a7 */ /* 0x0022a400080411ff */
[----:B--2---:R-:W-:Y:S05]  /*a580*/  @!P2 NANOSLEEP.SYNCS 0x989680 ;  /* 0x009896800000a95d */ /* 0x004fea0003900000 */
[----:B------:R-:W2:Y:S02]  /*a590*/  @!P2 SYNCS.PHASECHK.TRANS64 P2, [R0+URZ+0x268], R6 ;  /* 0x000268060000a5a7 */ /* 0x000ea400080410ff */
[----:B--2---:R-:W-:Y:S05]  /*a5a0*/  @!P2 BRA `(.L_x_258) ;  /* 0xfffffffc00f0a947 */ /* 0x004fea000383ffff */
[----:B------:R-:W-:Y:S05]  /*a5b0*/  BRA `(.L_x_120) ;  /* 0xffffffb800f87947 */ /* 0x000fea000383ffff */
.L_x_124:
[----:B------:R-:W-:Y:S07]  /*a5c0*/  MOV R0, UR4 ;  /* 0x0000000400007c02 */ /* 0x000fee0008000f00 */
.L_x_259:
[----:B-1----:R1:W2:Y:S02]  /*a5d0*/  SYNCS.PHASECHK.TRANS64.TRYWAIT P0, [R0+URZ+0x248], R9 ;  /* 0x00024809000075a7 */ /* 0x0022a400080011ff */
[----:B--2---:R-:W-:Y:S05]  /*a5e0*/  @!P0 NANOSLEEP.SYNCS 0x989680 ;  /* 0x009896800000895d */ /* 0x004fea0003900000 */
[----:B------:R-:W2:Y:S02]  /*a5f0*/  @!P0 SYNCS.PHASECHK.TRANS64 P0, [R0+URZ+0x248], R9 ;  /* 0x00024809000085a7 */ /* 0x000ea400080010ff */
[----:B--2---:R-:W-:Y:S05]  /*a600*/  @!P0 BRA `(.L_x_259) ;  /* 0xfffffffc00f08947 */ /* 0x004fea000383ffff */
[----:B------:R-:W-:Y:S05]  /*a610*/  BRA `(.L_x_260) ;  /* 0xffffffbc00587947 */ /* 0x000fea000383ffff */
.L_x_125:
[----:B------:R-:W-:Y:S07]  /*a620*/  MOV R0, UR5 ;  /* 0x0000000500007c02 */ /* 0x000fee0008000f00 */
.L_x_261:
[----:B-1----:R1:W2:Y:S02]  /*a630*/  SYNCS.PHASECHK.TRANS64.TRYWAIT P0, [R0+URZ+0x248], R6 ;  /* 0x00024806000075a7 */ /* 0x0022a400080011ff */
[----:B--2---:R-:W-:Y:S05]  /*a640*/  @!P0 NANOSLEEP.SYNCS 0x989680 ;  /* 0x009896800000895d */ /* 0x004fea0003900000 */
[----:B------:R-:W2:Y:S02]  /*a650*/  @!P0 SYNCS.PHASECHK.TRANS64 P0, [R0+URZ+0x248], R6 ;  /* 0x00024806000085a7 */ /* 0x000ea400080010ff */
[----:B--2---:R-:W-:Y:S05]  /*a660*/  @!P0 BRA `(.L_x_261) ;  /* 0xfffffffc00f08947 */ /* 0x004fea000383ffff */
[----:B------:R-:W-:Y:S05]  /*a670*/  BRA `(.L_x_262) ;  /* 0xffffffbc00d47947 */ /* 0x000fea000383ffff */
.L_x_127:
[----:B------:R-:W-:-:S07]  /*a680*/  MOV R0, UR4 ;  /* 0x0000000400007c02 */ /* 0x000fce0008000f00 */
.L_x_263:
[----:B-1----:R1:W2:Y:S02]  /*a690*/  SYNCS.PHASECHK.TRANS64.TRYWAIT P0, [R0+URZ], R2 ;  /* 0x00000002000075a7 */ /* 0x0022a400080011ff */
[----:B--2---:R-:W-:Y:S05]  /*a6a0*/  @!P0 NANOSLEEP.SYNCS 0x989680 ;  /* 0x009896800000895d */ /* 0x004fea0003900000 */
[----:B------:R-:W2:Y:S02]  /*a6b0*/  @!P0 SYNCS.PHASECHK.TRANS64 P0, [R0+URZ], R2 ;  /* 0x00000002000085a7 */ /* 0x000ea400080010ff */
[----:B--2---:R-:W-:Y:S05]  /*a6c0*/  @!P0 BRA `(.L_x_263) ;  /* 0xfffffffc00f08947 */ /* 0x004fea000383ffff */
[----:B------:R-:W-:Y:S05]  /*a6d0*/  BRA `(.L_x_264) ;  /* 0xffffffc000887947 */ /* 0x000fea000383ffff */
.L_x_128:
[----:B------:R-:W-:-:S07]  /*a6e0*/  MOV R0, UR5 ;  /* 0x0000000500007c02 */ /* 0x000fce0008000f00 */
.L_x_265:
[----:B-1----:R1:W2:Y:S02]  /*a6f0*/  SYNCS.PHASECHK.TRANS64.TRYWAIT P0, [R0+URZ], R2 ;  /* 0x00000002000075a7 */ /* 0x0022a400080011ff */
[----:B--2---:R-:W-:Y:S05]  /*a700*/  @!P0 NANOSLEEP.SYNCS 0x989680 ;  /* 0x009896800000895d */ /* 0x004fea0003900000 */
[----:B------:R-:W2:Y:S02]  /*a710*/  @!P0 SYNCS.PHASECHK.TRANS64 P0, [R0+URZ], R2 ;  /* 0x00000002000085a7 */ /* 0x000ea400080010ff */
[----:B--2---:R-:W-:Y:S05]  /*a720*/  @!P0 BRA `(.L_x_265) ;  /* 0xfffffffc00f08947 */ /* 0x004fea000383ffff */
[----:B------:R-:W-:Y:S05]  /*a730*/  BRA `(.L_x_266) ;  /* 0xffffffc000947947 */ /* 0x000fea000383ffff */
.L_x_130:
[----:B-1----:R1:W2:Y:S02]  /*a740*/  SYNCS.PHASECHK.TRANS64.TRYWAIT P0, [R3+URZ+0x270], R0 ;  /* 0x00027000030075a7 */ /* 0x0022a400080011ff */
[----:B--2---:R-:W-:Y:S05]  /*a750*/  @!P0 NANOSLEEP.SYNCS 0x989680 ;  /* 0x009896800000895d */ /* 0x004fea0003900000 */
[----:B------:R-:W2:Y:S02]  /*a760*/  @!P0 SYNCS.PHASECHK.TRANS64 P0, [R3+URZ+0x270], R0 ;  /* 0x00027000030085a7 */ /* 0x000ea400080010ff */
[----:B--2---:R-:W-:Y:S05]  /*a770*/  @!P0 BRA `(.L_x_130) ;  /* 0xfffffffc00f08947 */ /* 0x004fea000383ffff */
[----:B------:R-:W-:Y:S05]  /*a780*/  BRA `(.L_x_267) ;  /* 0xffffffc4007c7947 */ /* 0x000fea000383ffff */
.L_x_140:
[----:B-1----:R1:W2:Y:S02]  /*a790*/  SYNCS.PHASECHK.TRANS64.TRYWAIT P1, [R0+URZ+0x230], R3 ;  /* 0x00023003000075a7 */ /* 0x0022a400080211ff */
[----:B--2---:R-:W-:Y:S05]  /*a7a0*/  @!P1 NANOSLEEP.SYNCS 0x989680 ;  /* 0x009896800000995d */ /* 0x004fea0003900000 */
[----:B------:R-:W2:Y:S02]  /*a7b0*/  @!P1 SYNCS.PHASECHK.TRANS64 P1, [R0+URZ+0x230], R3 ;  /* 0x00023003000095a7 */ /* 0x000ea400080210ff */
[----:B--2---:R-:W-:Y:S05]  /*a7c0*/  @!P1 BRA `(.L_x_140) ;  /* 0xfffffffc00f09947 */ /* 0x004fea000383ffff */
[----:B------:R-:W-:Y:S05]  /*a7d0*/  BRA `(.L_x_139) ;  /* 0xffffffd000fc7947 */ /* 0x000fea000383ffff */
.L_x_142:
[----:B-1----:R1:W4:Y:S02]  /*a7e0*/  SYNCS.PHASECHK.TRANS64.TRYWAIT P0, [R53+URZ+0x290], R2 ;  /* 0x00029002350075a7 */ /* 0x00232400080011ff */
[----:B----4-:R-:W-:Y:S05]  /*a7f0*/  @!P0 NANOSLEEP.SYNCS 0x989680 ;  /* 0x009896800000895d */ /* 0x010fea0003900000 */
[----:B------:R-:W4:Y:S02]  /*a800*/  @!P0 SYNCS.PHASECHK.TRANS64 P0, [R53+URZ+0x290], R2 ;  /* 0x00029002350085a7 */ /* 0x000f2400080010ff */
[----:B----4-:R-:W-:Y:S05]  /*a810*/  @!P0 BRA `(.L_x_142) ;  /* 0xfffffffc00f08947 */ /* 0x010fea000383ffff */
[----:B------:R-:W-:Y:S05]  /*a820*/  BRA `(.L_x_141) ;  /* 0xffffffd4002c7947 */ /* 0x000fea000383ffff */
.L_x_153:
[----:B-1----:R1:W2:Y:S02]  /*a830*/  SYNCS.PHASECHK.TRANS64.TRYWAIT P0, [R3+URZ+0x230], R66 ;  /* 0x00023042030075a7 */ /* 0x0022a400080011ff */
[----:B--2---:R-:W-:Y:S05]  /*a840*/  @!P0 NANOSLEEP.SYNCS 0x989680 ;  /* 0x009896800000895d */ /* 0x004fea0003900000 */
[----:B------:R-:W2:Y:S02]  /*a850*/  @!P0 SYNCS.PHASECHK.TRANS64 P0, [R3+URZ+0x230], R66 ;  /* 0x00023042030085a7 */ /* 0x000ea400080010ff */
[----:B--2---:R-:W-:Y:S05]  /*a860*/  @!P0 BRA `(.L_x_153) ;  /* 0xfffffffc00f08947 */ /* 0x004fea000383ffff */
[----:B------:R-:W-:Y:S05]  /*a870*/  BRA `(.L_x_152) ;  /* 0xffffffdc00547947 */ /* 0x000fea000383ffff */
        .weak           $__internal_0_$__cuda_sm10x_tcgen05_guardrail_trap_col_being_dealloced_not_returned_by_alloc
        .type           $__internal_0_$__cuda_sm10x_tcgen05_guardrail_trap_col_being_dealloced_not_returned_by_alloc,@function
        .size           $__internal_0_$__cuda_sm10x_tcgen05_guardrail_trap_col_being_dealloced_not_returned_by_alloc,($__internal_1_$__cuda_sm10x_tcgen05_guardrail_trap_phase_invalid_during_alloc - $__internal_0_$__cuda_sm10x_tcgen05_guardrail_trap_col_being_dealloced_not_returned_by_alloc)
$__internal_0_$__cuda_sm10x_tcgen05_guardrail_trap_col_being_dealloced_not_returned_by_alloc:
[----:B------:R-:W-:Y:S05]  /*a880*/  BPT.TRAP 0x1 ;  /* 0x000000040000795c */ /* 0x000fea0000300000 */
[----:B------:R-:W-:-:S04]  /*a890*/  HFMA2 R3, -RZ, RZ, 0, 0 ;  /* 0x00000000ff037431 */ /* 0x000fc800000001ff */
[----:B------:R-:W-:Y:S05]  /*a8a0*/  RET.REL.NODEC R2 `(_ZN7cutlass13device_kernelINS_4gemm6kernel13GemmUniversalIN4cute5tupleIJiiiiEEENS1_10collective13CollectiveMmaINS1_35MainloopSm100TmaUmmaWarpSpecializedILi35ELi2ELi4ENS5_IJNS4_1CILi2EEESB_NSA_ILi1EEEEEEEENS5_IJNSA_ILi128EEENSA_ILi64EEENSA_ILi32EEEEEENS_6half_tENS5_IJlSC_lEEESJ_SK_NS4_8TiledMMAINS4_8MMA_AtomIJNS4_26SM100_MMA_F16BF16_2x1SM_SSISJ_SJ_fLi128ELi64ELNS4_4UMMA5MajorE0ELSP_0ELNSO_7ScaleInE0ELSQ_0EEEEEENS4_6LayoutINS5_IJSC_SC_SC_EEENS5_IJNSA_ILi0EEESV_SV_EEEEENS5_IJNS4_10UnderscoreESY_SY_EEEEENS4_28SM100_TMA_2SM_LOAD_MULTICASTENS4_14ComposedLayoutINS4_7SwizzleILi2ELi4ELi3EEENS4_18smem_ptr_flag_bitsILi16EEENST_INS5_IJNSA_ILi8EEESH_EEENS5_IJSH_SC_EEEEEEEvNS4_8identityENS4_18SM100_TMA_2SM_LOADES1B_vS1C_EENS_8epilogue10collective18CollectiveEpilogueINS1F_23Sm100TmaWarpSpecializedILi3ELi2ELi16ELb1ELb0EEEJNS5_IJSG_SG_SH_EEENS5_IJNST_ISG_SC_EENST_INS5_IJNSA_ILi16EEESB_EEENS5_IJSC_SH_EEEEEEEESJ_SK_SJ_SK_NS1F_6fusion15FusionCallbacksIS1J_NS1R_17LinearCombinationISJ_fSJ_fLNS_15FloatRoundStyleE2EEES1K_S1Q_JEEENS4_5SM1004TMEM4LOAD26SM100_TMEM_LOAD_32dp32b16xENS4_13SM90_TMA_LOADENS12_INS13_ILi1ELi4ELi3EEES16_NST_INS5_IJS17_S1M_EEENS5_IJS1M_SC_EEEEEEENS4_39AutoVectorizingCopyWithAssumedAlignmentILi128EEENS4_14SM90_TMA_STOREES26_S28_S28_EEEvvEEEEvNT_6ParamsE) ;  /* 0xffffff5402d47950 */ /* 0x000fea0003c3ffff */
        .weak           $__internal_1_$__cuda_sm10x_tcgen05_guardrail_trap_phase_invalid_during_alloc
        .type           $__internal_1_$__cuda_sm10x_tcgen05_guardrail_trap_phase_invalid_during_alloc,@function
        .size           $__internal_1_$__cuda_sm10x_tcgen05_guardrail_trap_phase_invalid_during_alloc,($__internal_2_$__cuda_sm10x_tcgen05_guardrail_trap_unallocated_columns_being_dealloced - $__internal_1_$__cuda_sm10x_tcgen05_guardrail_trap_phase_invalid_during_alloc)
$__internal_1_$__cuda_sm10x_tcgen05_guardrail_trap_phase_invalid_during_alloc:
[----:B------:R-:W-:Y:S05]  /*a8b0*/  BPT.TRAP 0x1 ;  /* 0x000000040000795c */ /* 0x000fea0000300000 */
[----:B------:R-:W-:-:S04]  /*a8c0*/  MOV R5, 0x0 ;  /* 0x0000000000057802 */ /* 0x000fc80000000f00 */
[----:B------:R-:W-:Y:S05]  /*a8d0*/  RET.REL.NODEC R4 `(_ZN7cutlass13device_kernelINS_4gemm6kernel13GemmUniversalIN4cute5tupleIJiiiiEEENS1_10collective13CollectiveMmaINS1_35MainloopSm100TmaUmmaWarpSpecializedILi35ELi2ELi4ENS5_IJNS4_1CILi2EEESB_NSA_ILi1EEEEEEEENS5_IJNSA_ILi128EEENSA_ILi64EEENSA_ILi32EEEEEENS_6half_tENS5_IJlSC_lEEESJ_SK_NS4_8TiledMMAINS4_8MMA_AtomIJNS4_26SM100_MMA_F16BF16_2x1SM_SSISJ_SJ_fLi128ELi64ELNS4_4UMMA5MajorE0ELSP_0ELNSO_7ScaleInE0ELSQ_0EEEEEENS4_6LayoutINS5_IJSC_SC_SC_EEENS5_IJNSA_ILi0EEESV_SV_EEEEENS5_IJNS4_10UnderscoreESY_SY_EEEEENS4_28SM100_TMA_2SM_LOAD_MULTICASTENS4_14ComposedLayoutINS4_7SwizzleILi2ELi4ELi3EEENS4_18smem_ptr_flag_bitsILi16EEENST_INS5_IJNSA_ILi8EEESH_EEENS5_IJSH_SC_EEEEEEEvNS4_8identityENS4_18SM100_TMA_2SM_LOADES1B_vS1C_EENS_8epilogue10collective18CollectiveEpilogueINS1F_23Sm100TmaWarpSpecializedILi3ELi2ELi16ELb1ELb0EEEJNS5_IJSG_SG_SH_EEENS5_IJNST_ISG_SC_EENST_INS5_IJNSA_ILi16EEESB_EEENS5_IJSC_SH_EEEEEEEESJ_SK_SJ_SK_NS1F_6fusion15FusionCallbacksIS1J_NS1R_17LinearCombinationISJ_fSJ_fLNS_15FloatRoundStyleE2EEES1K_S1Q_JEEENS4_5SM1004TMEM4LOAD26SM100_TMEM_LOAD_32dp32b16xENS4_13SM90_TMA_LOADENS12_INS13_ILi1ELi4ELi3EEES16_NST_INS5_IJS17_S1M_EEENS5_IJS1M_SC_EEEEEEENS4_39AutoVectorizingCopyWithAssumedAlignmentILi128EEENS4_14SM90_TMA_STOREES26_S28_S28_EEEvvEEEEvNT_6ParamsE) ;  /* 0xffffff5404c87950 */ /* 0x000fea0003c3ffff */
        .weak           $__internal_2_$__cuda_sm10x_tcgen05_guardrail_trap_unallocated_columns_being_dealloced
        .type           $__internal_2_$__cuda_sm10x_tcgen05_guardrail_trap_unallocated_columns_being_dealloced,@function
        .size           $__internal_2_$__cuda_sm10x_tcgen05_guardrail_trap_unallocated_columns_being_dealloced,(.L_x_269 - $__internal_2_$__cuda_sm10x_tcgen05_guardrail_trap_unallocated_columns_being_dealloced)
$__internal_2_$__cuda_sm10x_tcgen05_guardrail_trap_unallocated_columns_being_dealloced:
[----:B------:R-:W-:Y:S05]  /*a8e0*/  BPT.TRAP 0x1 ;  /* 0x000000040000795c */ /* 0x000fea0000300000 */
[----:B------:R-:W-:-:S04]  /*a8f0*/  HFMA2 R3, -RZ, RZ, 0, 0 ;  /* 0x00000000ff037431 */ /* 0x000fc800000001ff */
[----:B------:R-:W-:Y:S05]  /*a900*/  RET.REL.NODEC R2 `(_ZN7cutlass13device_kernelINS_4gemm6kernel13GemmUniversalIN4cute5tupleIJiiiiEEENS1_10collective13CollectiveMmaINS1_35MainloopSm100TmaUmmaWarpSpecializedILi35ELi2ELi4ENS5_IJNS4_1CILi2EEESB_NSA_ILi1EEEEEEEENS5_IJNSA_ILi128EEENSA_ILi64EEENSA_ILi32EEEEEENS_6half_tENS5_IJlSC_lEEESJ_SK_NS4_8TiledMMAINS4_8MMA_AtomIJNS4_26SM100_MMA_F16BF16_2x1SM_SSISJ_SJ_fLi128ELi64ELNS4_4UMMA5MajorE0ELSP_0ELNSO_7ScaleInE0ELSQ_0EEEEEENS4_6LayoutINS5_IJSC_SC_SC_EEENS5_IJNSA_ILi0EEESV_SV_EEEEENS5_IJNS4_10UnderscoreESY_SY_EEEEENS4_28SM100_TMA_2SM_LOAD_MULTICASTENS4_14ComposedLayoutINS4_7SwizzleILi2ELi4ELi3EEENS4_18smem_ptr_flag_bitsILi16EEENST_INS5_IJNSA_ILi8EEESH_EEENS5_IJSH_SC_EEEEEEEvNS4_8identityENS4_18SM100_TMA_2SM_LOADES1B_vS1C_EENS_8epilogue10collective18CollectiveEpilogueINS1F_23Sm100TmaWarpSpecializedILi3ELi2ELi16ELb1ELb0EEEJNS5_IJSG_SG_SH_EEENS5_IJNST_ISG_SC_EENST_INS5_IJNSA_ILi16EEESB_EEENS5_IJSC_SH_EEEEEEEESJ_SK_SJ_SK_NS1F_6fusion15FusionCallbacksIS1J_NS1R_17LinearCombinationISJ_fSJ_fLNS_15FloatRoundStyleE2EEES1K_S1Q_JEEENS4_5SM1004TMEM4LOAD26SM100_TMEM_LOAD_32dp32b16xENS4_13SM90_TMA_LOADENS12_INS13_ILi1ELi4ELi3EEES16_NST_INS5_IJS17_S1M_EEENS5_IJS1M_SC_EEEEEEENS4_39AutoVectorizingCopyWithAssumedAlignmentILi128EEENS4_14SM90_TMA_STOREES26_S28_S28_EEEvvEEEEvNT_6ParamsE) ;  /* 0xffffff5402bc7950 */ /* 0x000fea0003c3ffff */
.L_x_268:
[----:B------:R-:W-:-:S00]  /*a910*/  BRA `(.L_x_268) ;  /* 0xfffffffc00fc7947 */ /* 0x000fc0000383ffff */
[----:B------:R-:W-:-:S00]  /*a920*/  NOP ;  /* 0x0000000000007918 */ /* 0x000fc00000000000 */
        /* <DEDUP_REMOVED lines=13> */
.L_x_269:


//--------------------- .nv.global.init           --------------------------
	.section	.nv.global.init,"aw",@progbits
.nv.global.init:
	.type		$str$27,@object
	.size		$str$27,($str$28 - $str$27)
$str$27:
        /*0000*/ 	.byte	0x28, 0x61, 0x64, 0x64, 0x72, 0x65, 0x73, 0x73, 0x20, 0x26, 0x20, 0x6d, 0x61, 0x73, 0x6b, 0x29
        /*0010*/ 	.byte	0x20, 0x3d, 0x3d, 0x20, 0x30, 0x00
	.type		$str$28,@object
	.size		$str$28,($str$26 - $str$28)
$str$28:
        /*0016*/ 	.byte	0x2f, 0x74, 0x6d, 0x70, 0x2f, 0x63, 0x75, 0x74, 0x6c, 0x61, 0x73, 0x73, 0x5f, 0x73, 0x77, 0x65
        /*0026*/ 	.byte	0x65, 0x70, 0x5f, 0x73, 0x72, 0x63, 0x2f, 0x69, 0x6e, 0x63, 0x6c, 0x75, 0x64, 0x65, 0x2f, 0x63
        /*0036*/ 	.byte	0x75, 0x74, 0x65, 0x2f, 0x70, 0x6f, 0x69, 0x6e, 0x74, 0x65, 0x72, 0x5f, 0x66, 0x6c, 0x61, 0x67
        /*0046*/ 	.byte	0x67, 0x65, 0x64, 0x2e, 0x68, 0x70, 0x70, 0x00
	.type		$str$26,@object
	.size		$str$26,($str$25 - $str$26)
$str$26:
        /*004e*/ 	.byte	0x2f, 0x74, 0x6d, 0x70, 0x2f, 0x63, 0x75, 0x74, 0x6c, 0x61, 0x73, 0x73, 0x5f, 0x73, 0x77, 0x65
        /*005e*/ 	.byte	0x65, 0x70, 0x5f, 0x73, 0x72, 0x63, 0x2f, 0x69, 0x6e, 0x63, 0x6c, 0x75, 0x64, 0x65, 0x2f, 0x63
        /*006e*/ 	.byte	0x75, 0x74, 0x65, 0x2f, 0x61, 0x74, 0x6f, 0x6d, 0x2f, 0x63, 0x6f, 0x70, 0x79, 0x5f, 0x74, 0x72
        /*007e*/ 	.byte	0x61, 0x69, 0x74, 0x73, 0x5f, 0x73, 0x6d, 0x31, 0x30, 0x30, 0x2e, 0x68, 0x70, 0x70, 0x00
	.type		$str$25,@object
	.size		$str$25,(__unnamed_1 - $str$25)
$str$25:
        /*008d*/ 	.byte	0x28, 0x28, 0x75, 0x69, 0x6e, 0x74, 0x33, 0x32, 0x5f, 0x74, 0x28, 0x74, 0x68, 0x72, 0x65, 0x61
        /*009d*/ 	.byte	0x64, 0x49, 0x64, 0x78, 0x2e, 0x78, 0x29, 0x20, 0x2f, 0x20, 0x33, 0x32, 0x29, 0x20, 0x25, 0x20
        /*00ad*/ 	.byte	0x34, 0x29, 0x20, 0x3d, 0x3d, 0x20, 0x28, 0x28, 0x28, 0x74, 0x6d, 0x65, 0x6d, 0x5f, 0x61, 0x64
        /*00bd*/ 	.byte	0x64, 0x72, 0x20, 0x3e, 0x3e, 0x20, 0x31, 0x36, 0x29, 0x20, 0x2f, 0x20, 0x33, 0x32, 0x29, 0x20
        /*00cd*/ 	.byte	0x25, 0x20, 0x34, 0x29, 0x00
	.type		__unnamed_1,@object
	.size		__unnamed_1,(__unnamed_2 - __unnamed_1)
__unnamed_1:
        /*00d2*/ 	.byte	0x61, 0x75, 0x74, 0x6f, 0x20, 0x63, 0x75, 0x74, 0x65, 0x3a, 0x3a, 0x61, 0x73, 0x5f, 0x70, 0x6f
        /* <DEDUP_REMOVED lines=24> */
        /*0262*/ 	.byte	0x34, 0x38, 0x3e, 0x3e, 0x3e, 0x3e, 0x5d, 0x00
	.type		__unnamed_2,@object
	.size		__unnamed_2,(.L_2 - __unnamed_2)
__unnamed_2:
        /* <DEDUP_REMOVED lines=40> */
        /*04ea*/ 	.byte	0x3a, 0x3a, 0x43, 0x3c, 0x30, 0x3e, 0x3e, 0x3e, 0x3e, 0x5d, 0x00
.L_2:


//--------------------- .nv.shared._ZN7cutlass13device_kernelINS_4gemm6kernel13GemmUniversalIN4cute5tupleIJiiiiEEENS1_10collective13CollectiveMmaINS1_35MainloopSm100TmaUmmaWarpSpecializedILi35ELi2ELi4ENS5_IJNS4_1CILi2EEESB_NSA_ILi1EEEEEEEENS5_IJNSA_ILi128EEENSA_ILi64EEENSA_ILi32EEEEEENS_6half_tENS5_IJlSC_lEEESJ_SK_NS4_8TiledMMAINS4_8MMA_AtomIJNS4_26SM100_MMA_F16BF16_2x1SM_SSISJ_SJ_fLi128ELi64ELNS4_4UMMA5MajorE0ELSP_0ELNSO_7ScaleInE0ELSQ_0EEEEEENS4_6LayoutINS5_IJSC_SC_SC_EEENS5_IJNSA_ILi0EEESV_SV_EEEEENS5_IJNS4_10UnderscoreESY_SY_EEEEENS4_28SM100_TMA_2SM_LOAD_MULTICASTENS4_14ComposedLayoutINS4_7SwizzleILi2ELi4ELi3EEENS4_18smem_ptr_flag_bitsILi16EEENST_INS5_IJNSA_ILi8EEESH_EEENS5_IJSH_SC_EEEEEEEvNS4_8identityENS4_18SM100_TMA_2SM_LOADES1B_vS1C_EENS_8epilogue10collective18CollectiveEpilogueINS1F_23Sm100TmaWarpSpecializedILi3ELi2ELi16ELb1ELb0EEEJNS5_IJSG_SG_SH_EEENS5_IJNST_ISG_SC_EENST_INS5_IJNSA_ILi16EEESB_EEENS5_IJSC_SH_EEEEEEEESJ_SK_SJ_SK_NS1F_6fusion15FusionCallbacksIS1J_NS1R_17LinearCombinationISJ_fSJ_fLNS_15FloatRoundStyleE2EEES1K_S1Q_JEEENS4_5SM1004TMEM4LOAD26SM100_TMEM_LOAD_32dp32b16xENS4_13SM90_TMA_LOADENS12_INS13_ILi1ELi4ELi3EEES16_NST_INS5_IJS17_S1M_EEENS5_IJS1M_SC_EEEEEEENS4_39AutoVectorizingCopyWithAssumedAlignmentILi128EEENS4_14SM90_TMA_STOREES26_S28_S28_EEEvvEEEEvNT_6ParamsE --------------------------
	.section	.nv.shared._ZN7cutlass13device_kernelINS_4gemm6kernel13GemmUniversalIN4cute5tupleIJiiiiEEENS1_10collective13CollectiveMmaINS1_35MainloopSm100TmaUmmaWarpSpecializedILi35ELi2ELi4ENS5_IJNS4_1CILi2EEESB_NSA_ILi1EEEEEEEENS5_IJNSA_ILi128EEENSA_ILi64EEENSA_ILi32EEEEEENS_6half_tENS5_IJlSC_lEEESJ_SK_NS4_8TiledMMAINS4_8MMA_AtomIJNS4_26SM100_MMA_F16BF16_2x1SM_SSISJ_SJ_fLi128ELi64ELNS4_4UMMA5MajorE0ELSP_0ELNSO_7ScaleInE0ELSQ_0EEEEEENS4_6LayoutINS5_IJSC_SC_SC_EEENS5_IJNSA_ILi0EEESV_SV_EEEEENS5_IJNS4_10UnderscoreESY_SY_EEEEENS4_28SM100_TMA_2SM_LOAD_MULTICASTENS4_14ComposedLayoutINS4_7SwizzleILi2ELi4ELi3EEENS4_18smem_ptr_flag_bitsILi16EEENST_INS5_IJNSA_ILi8EEESH_EEENS5_IJSH_SC_EEEEEEEvNS4_8identityENS4_18SM100_TMA_2SM_LOADES1B_vS1C_EENS_8epilogue10collective18CollectiveEpilogueINS1F_23Sm100TmaWarpSpecializedILi3ELi2ELi16ELb1ELb0EEEJNS5_IJSG_SG_SH_EEENS5_IJNST_ISG_SC_EENST_INS5_IJNSA_ILi16EEESB_EEENS5_IJSC_SH_EEEEEEEESJ_SK_SJ_SK_NS1F_6fusion15FusionCallbacksIS1J_NS1R_17LinearCombinationISJ_fSJ_fLNS_15FloatRoundStyleE2EEES1K_S1Q_JEEENS4_5SM1004TMEM4LOAD26SM100_TMEM_LOAD_32dp32b16xENS4_13SM90_TMA_LOADENS12_INS13_ILi1ELi4ELi3EEES16_NST_INS5_IJS17_S1M_EEENS5_IJS1M_SC_EEEEEEENS4_39AutoVectorizingCopyWithAssumedAlignmentILi128EEENS4_14SM90_TMA_STOREES26_S28_S28_EEEvvEEEEvNT_6ParamsE,"aw",@nobits
	.sectionflags	@""
	.align	16
	.zero		1024


//--------------------- .nv.shared.reserved.0     --------------------------
	.section	.nv.shared.reserved.0,"aw",@nobits
	.weak		__nv_reservedSMEM_offset_0_alias
	.size		__nv_reservedSMEM_offset_0_alias, 0, 64
	.other		__nv_reservedSMEM_offset_0_alias,@"STO_CUDA_RESERVED_SHARED STV_DEFAULT"
__nv_reservedSMEM_offset_0_alias:
	.zero		0
.nv.shared.reserved.0:
	.zero		64
	.weak		__nv_reservedSMEM_tcgen05_partition
	.type		__nv_reservedSMEM_tcgen05_partition,@object
	.size		__nv_reservedSMEM_tcgen05_partition,(.L_0 - __nv_reservedSMEM_tcgen05_partition)
__nv_reservedSMEM_tcgen05_partition:
	.zero		32
.L_0:


//--------------------- .nv.global                --------------------------
	.section	.nv.global,"aw",@nobits
.nv.global:
	.type		_ZN39_INTERNAL_45b49947_4_k_cu_775b9558_68764cute1_E,@object
	.size		_ZN39_INTERNAL_45b49947_4_k_cu_775b9558_68764cute1_E,(_ZN39_INTERNAL_45b49947_4_k_cu_775b9558_68764cuda3std3__45__cpo6cbeginE - _ZN39_INTERNAL_45b49947_4_k_cu_775b9558_68764cute1_E)
_ZN39_INTERNAL_45b49947_4_k_cu_775b9558_68764cute1_E:
	.zero		1
	.type		_ZN39_INTERNAL_45b49947_4_k_cu_775b9558_68764cuda3std3__45__cpo6cbeginE,@object
	.size		_ZN39_INTERNAL_45b49947_4_k_cu_775b9558_68764cuda3std3__45__cpo6cbeginE,(_ZN39_INTERNAL_45b49947_4_k_cu_775b9558_68764cuda3std3__48in_placeE - _ZN39_INTERNAL_45b49947_4_k_cu_775b9558_68764cuda3std3__45__cpo6cbeginE)
_ZN39_INTERNAL_45b49947_4_k_cu_775b9558_68764cuda3std3__45__cpo6cbeginE:
	.zero		1
	.type		_ZN39_INTERNAL_45b49947_4_k_cu_775b9558_68764cuda3std3__48in_placeE,@object
	.size		_ZN39_INTERNAL_45b49947_4_k_cu_775b9558_68764cuda3std3__48in_placeE,(_ZN39_INTERNAL_45b49947_4_k_cu_775b9558_68764cuda3std6ranges3__45__cpo9iter_moveE - _ZN39_INTERNAL_45b49947_4_k_cu_775b9558_68764cuda3std3__48in_placeE)
_ZN39_INTERNAL_45b49947_4_k_cu_775b9558_68764cuda3std3__48in_placeE:
	.zero		1
	.type		_ZN39_INTERNAL_45b49947_4_k_cu_775b9558_68764cuda3std6ranges3__45__cpo9iter_moveE,@object
	.size		_ZN39_INTERNAL_45b49947_4_k_cu_775b9558_68764cuda3std6ranges3__45__cpo9iter_moveE,(_ZN39_INTERNAL_45b49947_4_k_cu_775b9558_68764cuda3std3__45__cpo5beginE - _ZN39_INTERNAL_45b49947_4_k_cu_775b9558_68764cuda3std6ranges3__45__cpo9iter_moveE)
_ZN39_INTERNAL_45b49947_4_k_cu_775b9558_68764cuda3std6ranges3__45__cpo9iter_moveE:
	.zero		1
	.type		_ZN39_INTERNAL_45b49947_4_k_cu_775b9558_68764cuda3std3__45__cpo5beginE,@object
	.size		_ZN39_INTERNAL_45b49947_4_k_cu_775b9558_68764cuda3std3__45__cpo5beginE,(_ZN39_INTERNAL_45b49947_4_k_cu_775b9558_68764cuda3std3__441_GLOBAL__N__45b49947_4_k_cu_775b9558_68766ignoreE - _ZN39_INTERNAL_45b49947_4_k_cu_775b9558_68764cuda3std3__45__cpo5beginE)
_ZN39_INTERNAL_45b49947_4_k_cu_775b9558_68764cuda3std3__45__cpo5beginE:
	.zero		1
	.type		_ZN39_INTERNAL_45b49947_4_k_cu_775b9558_68764cuda3std3__441_GLOBAL__N__45b49947_4_k_cu_775b9558_68766ignoreE,@object
	.size		_ZN39_INTERNAL_45b49947_4_k_cu_775b9558_68764cuda3std3__441_GLOBAL__N__45b49947_4_k_cu_775b9558_68766ignoreE,(_ZN39_INTERNAL_45b49947_4_k_cu_775b9558_68764cute7productE - _ZN39_INTERNAL_45b49947_4_k_cu_775b9558_68764cuda3std3__441_GLOBAL__N__45b49947_4_k_cu_775b9558_68766ignoreE)
_ZN39_INTERNAL_45b49947_4_k_cu_775b9558_68764cuda3std3__441_GLOBAL__N__45b49947_4_k_cu_775b9558_68766ignoreE:
	.zero		1
	.type		_ZN39_INTERNAL_45b49947_4_k_cu_775b9558_68764cute7productE,@object
	.size		_ZN39_INTERNAL_45b49947_4_k_cu_775b9558_68764cute7productE,(_ZN39_INTERNAL_45b49947_4_k_cu_775b9558_68764cuda3std3__45__cpo3endE - _ZN39_INTERNAL_45b49947_4_k_cu_775b9558_68764cute7productE)
_ZN39_INTERNAL_45b49947_4_k_cu_775b9558_68764cute7productE:
	.zero		1
	.type		_ZN39_INTERNAL_45b49947_4_k_cu_775b9558_68764cuda3std3__45__cpo3endE,@object
	.size		_ZN39_INTERNAL_45b49947_4_k_cu_775b9558_68764cuda3std3__45__cpo3endE,(_ZN39_INTERNAL_45b49947_4_k_cu_775b9558_68764cuda3std3__419piecewise_constructE - _ZN39_INTERNAL_45b49947_4_k_cu_775b9558_68764cuda3std3__45__cpo3endE)
_ZN39_INTERNAL_45b49947_4_k_cu_775b9558_68764cuda3std3__45__cpo3endE:
	.zero		1
	.type		_ZN39_INTERNAL_45b49947_4_k_cu_775b9558_68764cuda3std3__419piecewise_constructE,@object
	.size		_ZN39_INTERNAL_45b49947_4_k_cu_775b9558_68764cuda3std3__419piecewise_constructE,(_ZN39_INTERNAL_45b49947_4_k_cu_775b9558_68764cuda3std3__45__cpo4cendE - _ZN39_INTERNAL_45b49947_4_k_cu_775b9558_68764cuda3std3__419piecewise_constructE)
_ZN39_INTERNAL_45b49947_4_k_cu_775b9558_68764cuda3std3__419piecewise_constructE:
	.zero		1
	.type		_ZN39_INTERNAL_45b49947_4_k_cu_775b9558_68764cuda3std3__45__cpo4cendE,@object
	.size		_ZN39_INTERNAL_45b49947_4_k_cu_775b9558_68764cuda3std3__45__cpo4cendE,(_ZN39_INTERNAL_45b49947_4_k_cu_775b9558_68764cuda3std6ranges3__45__cpo4swapE - _ZN39_INTERNAL_45b49947_4_k_cu_775b9558_68764cuda3std3__45__cpo4cendE)
_ZN39_INTERNAL_45b49947_4_k_cu_775b9558_68764cuda3std3__45__cpo4cendE:
	.zero		1
	.type		_ZN39_INTERNAL_45b49947_4_k_cu_775b9558_68764cuda3std6ranges3__45__cpo4swapE,@object
	.size		_ZN39_INTERNAL_45b49947_4_k_cu_775b9558_68764cuda3std6ranges3__45__cpo4swapE,(.L_10 - _ZN39_INTERNAL_45b49947_4_k_cu_775b9558_68764cuda3std6ranges3__45__cpo4swapE)
_ZN39_INTERNAL_45b49947_4_k_cu_775b9558_68764cuda3std6ranges3__45__cpo4swapE:
	.zero		1
.L_10:


//--------------------- .nv.constant0._ZN7cutlass13device_kernelINS_4gemm6kernel13GemmUniversalIN4cute5tupleIJiiiiEEENS1_10collective13CollectiveMmaINS1_35MainloopSm100TmaUmmaWarpSpecializedILi35ELi2ELi4ENS5_IJNS4_1CILi2EEESB_NSA_ILi1EEEEEEEENS5_IJNSA_ILi128EEENSA_ILi64EEENSA_ILi32EEEEEENS_6half_tENS5_IJlSC_lEEESJ_SK_NS4_8TiledMMAINS4_8MMA_AtomIJNS4_26SM100_MMA_F16BF16_2x1SM_SSISJ_SJ_fLi128ELi64ELNS4_4UMMA5MajorE0ELSP_0ELNSO_7ScaleInE0ELSQ_0EEEEEENS4_6LayoutINS5_IJSC_SC_SC_EEENS5_IJNSA_ILi0EEESV_SV_EEEEENS5_IJNS4_10UnderscoreESY_SY_EEEEENS4_28SM100_TMA_2SM_LOAD_MULTICASTENS4_14ComposedLayoutINS4_7SwizzleILi2ELi4ELi3EEENS4_18smem_ptr_flag_bitsILi16EEENST_INS5_IJNSA_ILi8EEESH_EEENS5_IJSH_SC_EEEEEEEvNS4_8identityENS4_18SM100_TMA_2SM_LOADES1B_vS1C_EENS_8epilogue10collective18CollectiveEpilogueINS1F_23Sm100TmaWarpSpecializedILi3ELi2ELi16ELb1ELb0EEEJNS5_IJSG_SG_SH_EEENS5_IJNST_ISG_SC_EENST_INS5_IJNSA_ILi16EEESB_EEENS5_IJSC_SH_EEEEEEEESJ_SK_SJ_SK_NS1F_6fusion15FusionCallbacksIS1J_NS1R_17LinearCombinationISJ_fSJ_fLNS_15FloatRoundStyleE2EEES1K_S1Q_JEEENS4_5SM1004TMEM4LOAD26SM100_TMEM_LOAD_32dp32b16xENS4_13SM90_TMA_LOADENS12_INS13_ILi1ELi4ELi3EEES16_NST_INS5_IJS17_S1M_EEENS5_IJS1M_SC_EEEEEEENS4_39AutoVectorizingCopyWithAssumedAlignmentILi128EEENS4_14SM90_TMA_STOREES26_S28_S28_EEEvvEEEEvNT_6ParamsE --------------------------
	.section	.nv.constant0._ZN7cutlass13device_kernelINS_4gemm6kernel13GemmUniversalIN4cute5tupleIJiiiiEEENS1_10collective13CollectiveMmaINS1_35MainloopSm100TmaUmmaWarpSpecializedILi35ELi2ELi4ENS5_IJNS4_1CILi2EEESB_NSA_ILi1EEEEEEEENS5_IJNSA_ILi128EEENSA_ILi64EEENSA_ILi32EEEEEENS_6half_tENS5_IJlSC_lEEESJ_SK_NS4_8TiledMMAINS4_8MMA_AtomIJNS4_26SM100_MMA_F16BF16_2x1SM_SSISJ_SJ_fLi128ELi64ELNS4_4UMMA5MajorE0ELSP_0ELNSO_7ScaleInE0ELSQ_0EEEEEENS4_6LayoutINS5_IJSC_SC_SC_EEENS5_IJNSA_ILi0EEESV_SV_EEEEENS5_IJNS4_10UnderscoreESY_SY_EEEEENS4_28SM100_TMA_2SM_LOAD_MULTICASTENS4_14ComposedLayoutINS4_7SwizzleILi2ELi4ELi3EEENS4_18smem_ptr_flag_bitsILi16EEENST_INS5_IJNSA_ILi8EEESH_EEENS5_IJSH_SC_EEEEEEEvNS4_8identityENS4_18SM100_TMA_2SM_LOADES1B_vS1C_EENS_8epilogue10collective18CollectiveEpilogueINS1F_23Sm100TmaWarpSpecializedILi3ELi2ELi16ELb1ELb0EEEJNS5_IJSG_SG_SH_EEENS5_IJNST_ISG_SC_EENST_INS5_IJNSA_ILi16EEESB_EEENS5_IJSC_SH_EEEEEEEESJ_SK_SJ_SK_NS1F_6fusion15FusionCallbacksIS1J_NS1R_17LinearCombinationISJ_fSJ_fLNS_15FloatRoundStyleE2EEES1K_S1Q_JEEENS4_5SM1004TMEM4LOAD26SM100_TMEM_LOAD_32dp32b16xENS4_13SM90_TMA_LOADENS12_INS13_ILi1ELi4ELi3EEES16_NST_INS5_IJS17_S1M_EEENS5_IJS1M_SC_EEEEEEENS4_39AutoVectorizingCopyWithAssumedAlignmentILi128EEENS4_14SM90_TMA_STOREES26_S28_S28_EEEvvEEEEvNT_6ParamsE,"a",@progbits
	.sectionflags	@""
	.align	4
.nv.constant0._ZN7cutlass13device_kernelINS_4gemm6kernel13GemmUniversalIN4cute5tupleIJiiiiEEENS1_10collective13CollectiveMmaINS1_35MainloopSm100TmaUmmaWarpSpecializedILi35ELi2ELi4ENS5_IJNS4_1CILi2EEESB_NSA_ILi1EEEEEEEENS5_IJNSA_ILi128EEENSA_ILi64EEENSA_ILi32EEEEEENS_6half_tENS5_IJlSC_lEEESJ_SK_NS4_8TiledMMAINS4_8MMA_AtomIJNS4_26SM100_MMA_F16BF16_2x1SM_SSISJ_SJ_fLi128ELi64ELNS4_4UMMA5MajorE0ELSP_0ELNSO_7ScaleInE0ELSQ_0EEEEEENS4_6LayoutINS5_IJSC_SC_SC_EEENS5_IJNSA_ILi0EEESV_SV_EEEEENS5_IJNS4_10UnderscoreESY_SY_EEEEENS4_28SM100_TMA_2SM_LOAD_MULTICASTENS4_14ComposedLayoutINS4_7SwizzleILi2ELi4ELi3EEENS4_18smem_ptr_flag_bitsILi16EEENST_INS5_IJNSA_ILi8EEESH_EEENS5_IJSH_SC_EEEEEEEvNS4_8identityENS4_18SM100_TMA_2SM_LOADES1B_vS1C_EENS_8epilogue10collective18CollectiveEpilogueINS1F_23Sm100TmaWarpSpecializedILi3ELi2ELi16ELb1ELb0EEEJNS5_IJSG_SG_SH_EEENS5_IJNST_ISG_SC_EENST_INS5_IJNSA_ILi16EEESB_EEENS5_IJSC_SH_EEEEEEEESJ_SK_SJ_SK_NS1F_6fusion15FusionCallbacksIS1J_NS1R_17LinearCombinationISJ_fSJ_fLNS_15FloatRoundStyleE2EEES1K_S1Q_JEEENS4_5SM1004TMEM4LOAD26SM100_TMEM_LOAD_32dp32b16xENS4_13SM90_TMA_LOADENS12_INS13_ILi1ELi4ELi3EEES16_NST_INS5_IJS17_S1M_EEENS5_IJS1M_SC_EEEEEEENS4_39AutoVectorizingCopyWithAssumedAlignmentILi128EEENS4_14SM90_TMA_STOREES26_S28_S28_EEEvvEEEEvNT_6ParamsE:
	.zero		2944


//--------------------- SYMBOLS --------------------------

	.type		.nv.reservedSmem.offset0,@object
	.size		.nv.reservedSmem.offset0,0x4
	.type		.nv.reservedSmem.cap,@object
	.size		.nv.reservedSmem.cap,0x4
	.type		__assertfail,@function
